	.target	sm_90a

	.elftype	@"ET_EXEC"


//--------------------- .note.nv.tkinfo           --------------------------
	.section	.note.nv.tkinfo,"",@"SHT_NOTE"
	.sectionflags	@"SHF_NOTE_NV_TKINFO"
	.tkinfo
        /*0018*/ 	.word	0x00000002
        /*0030*/ 	.string	""
        /*0030*/ 	.string	"ptxas"
        /*0030*/ 	.string	"Cuda compilation tools, release 13.0, V13.0.88"
        /*0030*/ 	.string	"Build cuda_13.0.r13.0/compiler.36424714_0"
        /*0030*/ 	.string	"-v  -suppress-debug-info  -lineinfo  -arch sm_90a "



//--------------------- .note.nv.cuinfo           --------------------------
	.section	.note.nv.cuinfo,"",@"SHT_NOTE"
	.sectionflags	@"SHF_NOTE_NV_CUINFO"
        /*0018*/ 	.short	0x0002
        /*001a*/ 	.short	0x005a
        /*001c*/ 	.short	0x0082
	.zero		2


//--------------------- .nv.info                  --------------------------
	.section	.nv.info,"",@"SHT_CUDA_INFO"
	.align	4


	//----- nvinfo : EIATTR_REGCOUNT
	.align		4
        /*0000*/ 	.byte	0x04, 0x2f
        /*0002*/ 	.short	(.L_1 - .L_0)
	.align		4
.L_0:
        /*0004*/ 	.word	index@(matmul_kernel)
        /*0008*/ 	.word	0x00000080


	//----- nvinfo : EIATTR_FRAME_SIZE
	.align		4
.L_1:
        /*000c*/ 	.byte	0x04, 0x11
        /*000e*/ 	.short	(.L_3 - .L_2)
	.align		4
.L_2:
        /*0010*/ 	.word	index@(matmul_kernel)
        /*0014*/ 	.word	0x00000240


	//----- nvinfo : EIATTR_MIN_STACK_SIZE
	.align		4
.L_3:
        /*0018*/ 	.byte	0x04, 0x12
        /*001a*/ 	.short	(.L_5 - .L_4)
	.align		4
.L_4:
        /*001c*/ 	.word	index@(matmul_kernel)
        /*0020*/ 	.word	0x00000240
.L_5:


//--------------------- .nv.compat                --------------------------
	.section	.nv.compat,"",@"SHT_CUDA_COMPAT_INFO"
	.align	4
        /*0000*/ 	.byte	0x02, 0x09, 0x01, 0x00, 0x02, 0x02, 0x04, 0x00, 0x02, 0x05, 0x05, 0x00, 0x03, 0x07, 0x01, 0x01
        /*0010*/ 	.byte	0x02, 0x03, 0x00, 0x00, 0x02, 0x06, 0x01, 0x00, 0x04, 0x0b, 0x08, 0x00, 0x00, 0x00, 0x00, 0x00
        /*0020*/ 	.byte	0x00, 0x00, 0x00, 0x00


//--------------------- .nv.info.matmul_kernel    --------------------------
	.section	.nv.info.matmul_kernel,"",@"SHT_CUDA_INFO"
	.sectionflags	@""
	.align	4


	//----- nvinfo : EIATTR_CUDA_API_VERSION
	.align		4
        /*0000*/ 	.byte	0x04, 0x37
        /*0002*/ 	.short	(.L_7 - .L_6)
.L_6:
        /*0004*/ 	.word	0x00000082


	//----- nvinfo : EIATTR_KPARAM_INFO
	.align		4
.L_7:
        /*0008*/ 	.byte	0x04, 0x17
        /*000a*/ 	.short	(.L_9 - .L_8)
.L_8:
        /*000c*/ 	.word	0x00000000
        /*0010*/ 	.short	0x000d
        /*0012*/ 	.short	0x0048
        /*0014*/ 	.byte	0x00, 0xf4, 0x21, 0x00


	//----- nvinfo : EIATTR_KPARAM_INFO
	.align		4
.L_9:
        /*0018*/ 	.byte	0x04, 0x17
        /*001a*/ 	.short	(.L_11 - .L_10)
.L_10:
        /*001c*/ 	.word	0x00000000
        /*0020*/ 	.short	0x000c
        /*0022*/ 	.short	0x0040
        /*0024*/ 	.byte	0x00, 0xf4, 0x21, 0x00


	//----- nvinfo : EIATTR_KPARAM_INFO
	.align		4
.L_11:
        /*0028*/ 	.byte	0x04, 0x17
        /*002a*/ 	.short	(.L_13 - .L_12)
.L_12:
        /*002c*/ 	.word	0x00000000
        /*0030*/ 	.short	0x000b
        /*0032*/ 	.short	0x0038
        /*0034*/ 	.byte	0x00, 0xf0, 0x11, 0x00


	//----- nvinfo : EIATTR_KPARAM_INFO
	.align		4
.L_13:
        /*0038*/ 	.byte	0x04, 0x17
        /*003a*/ 	.short	(.L_15 - .L_14)
.L_14:
        /*003c*/ 	.word	0x00000000
        /*0040*/ 	.short	0x000a
        /*0042*/ 	.short	0x0034
        /*0044*/ 	.byte	0x00, 0xf0, 0x11, 0x00


	//----- nvinfo : EIATTR_KPARAM_INFO
	.align		4
.L_15:
        /*0048*/ 	.byte	0x04, 0x17
        /*004a*/ 	.short	(.L_17 - .L_16)
.L_16:
        /*004c*/ 	.word	0x00000000
        /*0050*/ 	.short	0x0009
        /*0052*/ 	.short	0x0030
        /*0054*/ 	.byte	0x00, 0xf0, 0x11, 0x00


	//----- nvinfo : EIATTR_KPARAM_INFO
	.align		4
.L_17:
        /*0058*/ 	.byte	0x04, 0x17
        /*005a*/ 	.short	(.L_19 - .L_18)
.L_18:
        /*005c*/ 	.word	0x00000000
        /*0060*/ 	.short	0x0008
        /*0062*/ 	.short	0x002c
        /*0064*/ 	.byte	0x00, 0xf0, 0x11, 0x00


	//----- nvinfo : EIATTR_KPARAM_INFO
	.align		4
.L_19:
        /*0068*/ 	.byte	0x04, 0x17
        /*006a*/ 	.short	(.L_21 - .L_20)
.L_20:
        /*006c*/ 	.word	0x00000000
        /*0070*/ 	.short	0x0007
        /*0072*/ 	.short	0x0028
        /*0074*/ 	.byte	0x00, 0xf0, 0x11, 0x00


	//----- nvinfo : EIATTR_KPARAM_INFO
	.align		4
.L_21:
        /*0078*/ 	.byte	0x04, 0x17
        /*007a*/ 	.short	(.L_23 - .L_22)
.L_22:
        /*007c*/ 	.word	0x00000000
        /*0080*/ 	.short	0x0006
        /*0082*/ 	.short	0x0024
        /*0084*/ 	.byte	0x00, 0xf0, 0x11, 0x00


	//----- nvinfo : EIATTR_KPARAM_INFO
	.align		4
.L_23:
        /*0088*/ 	.byte	0x04, 0x17
        /*008a*/ 	.short	(.L_25 - .L_24)
.L_24:
        /*008c*/ 	.word	0x00000000
        /*0090*/ 	.short	0x0005
        /*0092*/ 	.short	0x0020
        /*0094*/ 	.byte	0x00, 0xf0, 0x11, 0x00


	//----- nvinfo : EIATTR_KPARAM_INFO
	.align		4
.L_25:
        /*0098*/ 	.byte	0x04, 0x17
        /*009a*/ 	.short	(.L_27 - .L_26)
.L_26:
        /*009c*/ 	.word	0x00000000
        /*00a0*/ 	.short	0x0004
        /*00a2*/ 	.short	0x001c
        /*00a4*/ 	.byte	0x00, 0xf0, 0x11, 0x00


	//----- nvinfo : EIATTR_KPARAM_INFO
	.align		4
.L_27:
        /*00a8*/ 	.byte	0x04, 0x17
        /*00aa*/ 	.short	(.L_29 - .L_28)
.L_28:
        /*00ac*/ 	.word	0x00000000
        /*00b0*/ 	.short	0x0003
        /*00b2*/ 	.short	0x0018
        /*00b4*/ 	.byte	0x00, 0xf0, 0x11, 0x00


	//----- nvinfo : EIATTR_KPARAM_INFO
	.align		4
.L_29:
        /*00b8*/ 	.byte	0x04, 0x17
        /*00ba*/ 	.short	(.L_31 - .L_30)
.L_30:
        /*00bc*/ 	.word	0x00000000
        /*00c0*/ 	.short	0x0002
        /*00c2*/ 	.short	0x0010
        /*00c4*/ 	.byte	0x00, 0xf4, 0x21, 0x00


	//----- nvinfo : EIATTR_KPARAM_INFO
	.align		4
.L_31:
        /*00c8*/ 	.byte	0x04, 0x17
        /*00ca*/ 	.short	(.L_33 - .L_32)
.L_32:
        /*00cc*/ 	.word	0x00000000
        /*00d0*/ 	.short	0x0001
        /*00d2*/ 	.short	0x0008
        /*00d4*/ 	.byte	0x00, 0xf4, 0x21, 0x00


	//----- nvinfo : EIATTR_KPARAM_INFO
	.align		4
.L_33:
        /*00d8*/ 	.byte	0x04, 0x17
        /*00da*/ 	.short	(.L_35 - .L_34)
.L_34:
        /*00dc*/ 	.word	0x00000000
        /*00e0*/ 	.short	0x0000
        /*00e2*/ 	.short	0x0000
        /*00e4*/ 	.byte	0x00, 0xf4, 0x21, 0x00


	//----- nvinfo : EIATTR_SPARSE_MMA_MASK
	.align		4
.L_35:
        /*00e8*/ 	.byte	0x03, 0x50
        /*00ea*/ 	.short	0x0000


	//----- nvinfo : EIATTR_MAXREG_COUNT
	.align		4
        /*00ec*/ 	.byte	0x03, 0x1b
        /*00ee*/ 	.short	0x0080


	//----- nvinfo : EIATTR_NUM_BARRIERS
	.align		4
        /*00f0*/ 	.byte	0x02, 0x4c
        /*00f2*/ 	.byte	0x01
	.zero		1


	//----- nvinfo : EIATTR_ANNOTATIONS
	.align		4
        /*00f4*/ 	.byte	0x04, 0x55
        /*00f6*/ 	.short	(.L_37 - .L_36)


	//   ....[0]....
.L_36:
        /*00f8*/ 	.word	0x00000001
        /*00fc*/ 	.byte	0x20, 0x07, 0x00, 0x00, 0x01, 0x00, 0x00, 0x00, 0x60, 0x19, 0x00, 0x00, 0x01, 0x00, 0x00, 0x00
        /* <DEDUP_REMOVED lines=137> */
        /*099c*/ 	.byte	0x90, 0x58, 0x00, 0x00, 0x01, 0x00, 0x00, 0x00, 0x60, 0x5c, 0x00, 0x00


	//----- nvinfo : EIATTR_MERCURY_ISA_VERSION
	.align		4
.L_37:
        /*09a8*/ 	.byte	0x03, 0x5f
        /*09aa*/ 	.short	0x0101


	//----- nvinfo : EIATTR_EXIT_INSTR_OFFSETS
	.align		4
        /*09ac*/ 	.byte	0x04, 0x1c
        /*09ae*/ 	.short	(.L_39 - .L_38)


	//   ....[0]....
.L_38:
        /*09b0*/ 	.word	0x0000a040


	//   ....[1]....
        /*09b4*/ 	.word	0x0000a070


	//----- nvinfo : EIATTR_REQNTID
	.align		4
.L_39:
        /*09b8*/ 	.byte	0x04, 0x10
        /*09ba*/ 	.short	(.L_41 - .L_40)
.L_40:
        /*09bc*/ 	.word	0x00000200
        /*09c0*/ 	.word	0x00000001
        /*09c4*/ 	.word	0x00000001


	//----- nvinfo : EIATTR_CBANK_PARAM_SIZE
	.align		4
.L_41:
        /*09c8*/ 	.byte	0x03, 0x19
        /*09ca*/ 	.short	0x0050


	//----- nvinfo : EIATTR_PARAM_CBANK
	.align		4
        /*09cc*/ 	.byte	0x04, 0x0a
        /*09ce*/ 	.short	(.L_43 - .L_42)
	.align		4
.L_42:
        /*09d0*/ 	.word	index@(.nv.constant0.matmul_kernel)
        /*09d4*/ 	.short	0x0210
        /*09d6*/ 	.short	0x0050


	//----- nvinfo : EIATTR_SW_WAR
	.align		4
.L_43:
        /*09d8*/ 	.byte	0x04, 0x36
        /*09da*/ 	.short	(.L_45 - .L_44)
.L_44:
        /*09dc*/ 	.word	0x00000008
.L_45:


//--------------------- .nv.callgraph             --------------------------
	.section	.nv.callgraph,"",@"SHT_CUDA_CALLGRAPH"
	.align	4
	.sectionentsize	8
	.align		4
        /*0000*/ 	.word	0x00000000
	.align		4
        /*0004*/ 	.word	0xffffffff
	.align		4
        /*0008*/ 	.word	0x00000000
	.align		4
        /*000c*/ 	.word	0xfffffffe
	.align		4
        /*0010*/ 	.word	0x00000000
	.align		4
        /*0014*/ 	.word	0xfffffffd
	.align		4
        /*0018*/ 	.word	0x00000000
	.align		4
        /*001c*/ 	.word	0xfffffffc


//--------------------- .text.matmul_kernel       --------------------------
	.section	.text.matmul_kernel,"ax",@progbits
	.align	128
        .global         matmul_kernel
        .type           matmul_kernel,@function
        .size           matmul_kernel,(.L_x_3 - matmul_kernel)
        .other          matmul_kernel,@"STO_CUDA_ENTRY STV_DEFAULT"
matmul_kernel:
.text.matmul_kernel:
[----:B------:R-:W0:Y:S08]  /*0000*/  LDC R1, c[0x0][0x28] ;  /* 0x00000a00ff017b82 */ /* 0x000e300000000800 */
[----:B------:R-:W1:Y:S01]  /*0010*/  LDC.64 R10, c[0x0][0x228] ;  /* 0x00008a00ff0a7b82 */ /* 0x000e620000000a00 */
[----:B------:R-:W2:Y:S01]  /*0020*/  S2R R5, SR_CTAID.X ;  /* 0x0000000000057919 */ /* 0x000ea20000002500 */
[----:B0-----:R-:W-:Y:S01]  /*0030*/  VIADD R1, R1, 0xfffffdc0 ;  /* 0xfffffdc001017836 */ /* 0x001fe20000000000 */
[----:B------:R-:W-:Y:S01]  /*0040*/  UMOV UR12, 0x400 ;  /* 0x00000400000c7882 */ /* 0x000fe20000000000 */
[----:B------:R-:W-:Y:S01]  /*0050*/  ULDC.64 UR14, c[0x0][0x208] ;  /* 0x00008200000e7ab9 */ /* 0x000fe20000000a00 */
[----:B------:R-:W0:Y:S01]  /*0060*/  S2R R104, SR_TID.X ;  /* 0x0000000000687919 */ /* 0x000e220000002100 */
[----:B------:R-:W-:-:S02]  /*0070*/  CS2R R24, SRZ ;  /* 0x0000000000187805 */ /* 0x000fc4000001ff00 */
[----:B------:R-:W-:Y:S01]  /*0080*/  CS2R R26, SRZ ;  /* 0x00000000001a7805 */ /* 0x000fe2000001ff00 */
[----:B------:R-:W3:Y:S01]  /*0090*/  S2UR UR4, SR_CgaCtaId ;  /* 0x00000000000479c3 */ /* 0x000ee20000008800 */
[----:B------:R-:W-:Y:S02]  /*00a0*/  CS2R R28, SRZ ;  /* 0x00000000001c7805 */ /* 0x000fe4000001ff00 */
[----:B------:R-:W-:Y:S02]  /*00b0*/  CS2R R30, SRZ ;  /* 0x00000000001e7805 */ /* 0x000fe4000001ff00 */
[----:B------:R-:W-:Y:S02]  /*00c0*/  CS2R R32, SRZ ;  /* 0x0000000000207805 */ /* 0x000fe4000001ff00 */
[----:B------:R-:W-:Y:S02]  /*00d0*/  CS2R R34, SRZ ;  /* 0x0000000000227805 */ /* 0x000fe4000001ff00 */
[----:B------:R-:W-:-:S02]  /*00e0*/  CS2R R36, SRZ ;  /* 0x0000000000247805 */ /* 0x000fc4000001ff00 */
[----:B------:R-:W-:Y:S02]  /*00f0*/  CS2R R38, SRZ ;  /* 0x0000000000267805 */ /* 0x000fe4000001ff00 */
        /* <DEDUP_REMOVED lines=8> */
[----:B------:R-:W-:Y:S01]  /*0180*/  CS2R R56, SRZ ;  /* 0x0000000000387805 */ /* 0x000fe2000001ff00 */
[----:B-1----:R-:W-:Y:S01]  /*0190*/  VIADD R0, R11, 0x7f ;  /* 0x0000007f0b007836 */ /* 0x002fe20000000000 */
[----:B------:R-:W-:Y:S02]  /*01a0*/  CS2R R58, SRZ ;  /* 0x00000000003a7805 */ /* 0x000fe4000001ff00 */
[----:B------:R-:W-:-:S02]  /*01b0*/  CS2R R60, SRZ ;  /* 0x00000000003c7805 */ /* 0x000fc4000001ff00 */
[----:B------:R-:W-:Y:S02]  /*01c0*/  CS2R R62, SRZ ;  /* 0x00000000003e7805 */ /* 0x000fe4000001ff00 */
[----:B------:R-:W-:Y:S02]  /*01d0*/  CS2R R64, SRZ ;  /* 0x0000000000407805 */ /* 0x000fe4000001ff00 */
[----:B------:R-:W-:Y:S02]  /*01e0*/  SHF.R.S32.HI R3, RZ, 0x1f, R0 ;  /* 0x0000001fff037819 */ /* 0x000fe40000011400 */
[----:B------:R-:W-:Y:S02]  /*01f0*/  CS2R R66, SRZ ;  /* 0x0000000000427805 */ /* 0x000fe4000001ff00 */
[----:B------:R-:W-:Y:S01]  /*0200*/  CS2R R68, SRZ ;  /* 0x0000000000447805 */ /* 0x000fe2000001ff00 */
[----:B---3--:R-:W-:Y:S01]  /*0210*/  ULEA UR12, UR4, UR12, 0x18 ;  /* 0x0000000c040c7291 */ /* 0x008fe2000f8ec03f */
[----:B------:R-:W-:-:S02]  /*0220*/  LEA.HI R3, R3, R0, RZ, 0x7 ;  /* 0x0000000003037211 */ /* 0x000fc400078f38ff */
[----:B------:R-:W-:Y:S02]  /*0230*/  CS2R R70, SRZ ;  /* 0x0000000000467805 */ /* 0x000fe4000001ff00 */
[----:B--2---:R-:W-:Y:S02]  /*0240*/  IABS R8, R5 ;  /* 0x0000000500087213 */ /* 0x004fe40000000000 */
[----:B------:R-:W-:Y:S02]  /*0250*/  CS2R R72, SRZ ;  /* 0x0000000000487805 */ /* 0x000fe4000001ff00 */
[----:B------:R-:W-:Y:S02]  /*0260*/  SHF.R.S32.HI R3, RZ, 0x7, R3 ;  /* 0x00000007ff037819 */ /* 0x000fe40000011403 */
[----:B------:R-:W-:Y:S02]  /*0270*/  CS2R R74, SRZ ;  /* 0x00000000004a7805 */ /* 0x000fe4000001ff00 */
[----:B------:R-:W-:-:S02]  /*0280*/  CS2R R76, SRZ ;  /* 0x00000000004c7805 */ /* 0x000fc4000001ff00 */
[----:B------:R-:W-:Y:S02]  /*0290*/  CS2R R78, SRZ ;  /* 0x00000000004e7805 */ /* 0x000fe4000001ff00 */
[----:B------:R-:W-:Y:S01]  /*02a0*/  CS2R R80, SRZ ;  /* 0x0000000000507805 */ /* 0x000fe2000001ff00 */
[----:B------:R-:W-:Y:S01]  /*02b0*/  IMAD.SHL.U32 R4, R3, 0x8, RZ ;  /* 0x0000000803047824 */ /* 0x000fe200078e00ff */
[----:B------:R-:W-:Y:S02]  /*02c0*/  CS2R R82, SRZ ;  /* 0x0000000000527805 */ /* 0x000fe4000001ff00 */
[----:B------:R-:W-:Y:S02]  /*02d0*/  CS2R R84, SRZ ;  /* 0x0000000000547805 */ /* 0x000fe4000001ff00 */
[----:B------:R-:W-:Y:S02]  /*02e0*/  CS2R R86, SRZ ;  /* 0x0000000000567805 */ /* 0x000fe4000001ff00 */
[----:B------:R-:W-:-:S02]  /*02f0*/  IABS R7, R4 ;  /* 0x0000000400077213 */ /* 0x000fc40000000000 */
[----:B------:R-:W-:Y:S02]  /*0300*/  IABS R12, R4 ;  /* 0x00000004000c7213 */ /* 0x000fe40000000000 */
[----:B------:R-:W1:Y:S08]  /*0310*/  I2F.RP R0, R7 ;  /* 0x0000000700007306 */ /* 0x000e700000209400 */
[----:B-1----:R-:W1:Y:S02]  /*0320*/  MUFU.RCP R0, R0 ;  /* 0x0000000000007308 */ /* 0x002e640000001000 */
[----:B-1----:R-:W-:-:S02]  /*0330*/  VIADD R2, R0, 0xffffffe ;  /* 0x0ffffffe00027836 */ /* 0x002fc40000000000 */
[----:B------:R-:W-:-:S04]  /*0340*/  IMAD.MOV R0, RZ, RZ, -R12 ;  /* 0x000000ffff007224 */ /* 0x000fc800078e0a0c */
[----:B------:R1:W2:Y:S01]  /*0350*/  F2I.FTZ.U32.TRUNC.NTZ R3, R2 ;  /* 0x0000000200037305 */ /* 0x0002a2000021f000 */
[----:B------:R-:W3:Y:S01]  /*0360*/  LDC R12, c[0x0][0x230] ;  /* 0x00008c00ff0c7b82 */ /* 0x000ee20000000800 */
[----:B-1----:R-:W-:Y:S02]  /*0370*/  IMAD.MOV.U32 R2, RZ, RZ, RZ ;  /* 0x000000ffff027224 */ /* 0x002fe400078e00ff */
[----:B--2---:R-:W-:-:S04]  /*0380*/  IMAD.MOV R6, RZ, RZ, -R3 ;  /* 0x000000ffff067224 */ /* 0x004fc800078e0a03 */
[----:B------:R-:W-:Y:S02]  /*0390*/  IMAD R9, R6, R7, RZ ;  /* 0x0000000706097224 */ /* 0x000fe400078e02ff */
[----:B------:R-:W-:Y:S02]  /*03a0*/  IMAD.MOV.U32 R6, RZ, RZ, R8 ;  /* 0x000000ffff067224 */ /* 0x000fe400078e0008 */
[----:B------:R-:W-:-:S04]  /*03b0*/  IMAD.HI.U32 R3, R3, R9, R2 ;  /* 0x0000000903037227 */ /* 0x000fc800078e0002 */
[----:B---3--:R-:W-:Y:S02]  /*03c0*/  VIADD R12, R12, 0x3f ;  /* 0x0000003f0c0c7836 */ /* 0x008fe40000000000 */
[----:B------:R-:W-:-:S04]  /*03d0*/  IMAD.HI.U32 R3, R3, R6, RZ ;  /* 0x0000000603037227 */ /* 0x000fc800078e00ff */
[----:B------:R-:W-:-:S05]  /*03e0*/  IMAD R0, R3, R0, R6 ;  /* 0x0000000003007224 */ /* 0x000fca00078e0206 */
[----:B------:R-:W-:-:S13]  /*03f0*/  ISETP.GT.U32.AND P1, PT, R7, R0, PT ;  /* 0x000000000700720c */ /* 0x000fda0003f24070 */
[----:B------:R-:W-:Y:S02]  /*0400*/  @!P1 IMAD.IADD R0, R0, 0x1, -R7 ;  /* 0x0000000100009824 */ /* 0x000fe400078e0a07 */
[----:B------:R-:W-:Y:S01]  /*0410*/  @!P1 VIADD R3, R3, 0x1 ;  /* 0x0000000103039836 */ /* 0x000fe20000000000 */
[----:B------:R-:W-:Y:S02]  /*0420*/  ISETP.NE.AND P1, PT, R4, RZ, PT ;  /* 0x000000ff0400720c */ /* 0x000fe40003f25270 */
[----:B------:R-:W-:Y:S02]  /*0430*/  ISETP.GE.U32.AND P0, PT, R0, R7, PT ;  /* 0x000000070000720c */ /* 0x000fe40003f06070 */
[----:B------:R-:W-:-:S04]  /*0440*/  LOP3.LUT R0, R5, R4, RZ, 0x3c, !PT ;  /* 0x0000000405007212 */ /* 0x000fc800078e3cff */
[----:B------:R-:W-:Y:S01]  /*0450*/  ISETP.GE.AND P2, PT, R0, RZ, PT ;  /* 0x000000ff0000720c */ /* 0x000fe20003f46270 */
[----:B------:R-:W-:-:S06]  /*0460*/  VIADD R0, R10, 0x1ff ;  /* 0x000001ff0a007836 */ /* 0x000fcc0000000000 */
[----:B------:R-:W-:-:S04]  /*0470*/  @P0 VIADD R3, R3, 0x1 ;  /* 0x0000000103030836 */ /* 0x000fc80000000000 */
[----:B------:R-:W-:Y:S01]  /*0480*/  IMAD.MOV.U32 R2, RZ, RZ, R3 ;  /* 0x000000ffff027224 */ /* 0x000fe200078e0003 */
[----:B------:R-:W-:-:S03]  /*0490*/  SHF.R.S32.HI R3, RZ, 0x1f, R0 ;  /* 0x0000001fff037819 */ /* 0x000fc60000011400 */
[----:B------:R-:W-:Y:S01]  /*04a0*/  @!P2 IMAD.MOV R2, RZ, RZ, -R2 ;  /* 0x000000ffff02a224 */ /* 0x000fe200078e0a02 */
[----:B------:R-:W-:Y:S02]  /*04b0*/  @!P1 LOP3.LUT R2, RZ, R4, RZ, 0x33, !PT ;  /* 0x00000004ff029212 */ /* 0x000fe400078e33ff */
[----:B------:R-:W-:-:S03]  /*04c0*/  LEA.HI R3, R3, R0, RZ, 0x9 ;  /* 0x0000000003037211 */ /* 0x000fc600078f48ff */
[----:B------:R-:W-:Y:S02]  /*04d0*/  IMAD.SHL.U32 R6, R2, 0x8, RZ ;  /* 0x0000000802067824 */ /* 0x000fe400078e00ff */
[----:B------:R-:W-:-:S03]  /*04e0*/  IMAD.MOV R2, RZ, RZ, -R2 ;  /* 0x000000ffff027224 */ /* 0x000fc600078e0a02 */
[----:B------:R-:W-:Y:S01]  /*04f0*/  LEA.HI.SX32 R3, R3, -R6, 0x17 ;  /* 0x8000000603037211 */ /* 0x000fe200078fbaff */
[----:B------:R-:W-:-:S03]  /*0500*/  IMAD R4, R4, R2, R5 ;  /* 0x0000000204047224 */ /* 0x000fc600078e0205 */
[----:B------:R-:W-:Y:S02]  /*0510*/  VIMNMX R13, R3, 0x8, PT ;  /* 0x00000008030d7848 */ /* 0x000fe40003fe0100 */
[----:B------:R-:W-:Y:S02]  /*0520*/  IABS R9, R4 ;  /* 0x0000000400097213 */ /* 0x000fe40000000000 */
[----:B------:R-:W-:-:S04]  /*0530*/  IABS R7, R13 ;  /* 0x0000000d00077213 */ /* 0x000fc80000000000 */
[----:B------:R-:W1:Y:S08]  /*0540*/  I2F.RP R0, R7 ;  /* 0x0000000700007306 */ /* 0x000e700000209400 */
[----:B-1----:R-:W1:Y:S02]  /*0550*/  MUFU.RCP R0, R0 ;  /* 0x0000000000007308 */ /* 0x002e640000001000 */
[----:B-1----:R-:W-:-:S06]  /*0560*/  VIADD R3, R0, 0xffffffe ;  /* 0x0ffffffe00037836 */ /* 0x002fcc0000000000 */
[----:B------:R-:W1:Y:S02]  /*0570*/  F2I.FTZ.U32.TRUNC.NTZ R3, R3 ;  /* 0x0000000300037305 */ /* 0x000e64000021f000 */
[----:B-1----:R-:W-:-:S04]  /*0580*/  IMAD.MOV R8, RZ, RZ, -R3 ;  /* 0x000000ffff087224 */ /* 0x002fc800078e0a03 */
[----:B------:R-:W-:Y:S01]  /*0590*/  IMAD.MOV.U32 R2, RZ, RZ, R8 ;  /* 0x000000ffff027224 */ /* 0x000fe200078e0008 */
[----:B------:R-:W-:-:S03]  /*05a0*/  IABS R8, R13 ;  /* 0x0000000d00087213 */ /* 0x000fc60000000000 */
[----:B------:R-:W-:Y:S02]  /*05b0*/  IMAD R5, R2, R7, RZ ;  /* 0x0000000702057224 */ /* 0x000fe400078e02ff */
[----:B------:R-:W-:Y:S02]  /*05c0*/  IMAD.MOV.U32 R2, RZ, RZ, RZ ;  /* 0x000000ffff027224 */ /* 0x000fe400078e00ff */
[----:B------:R-:W-:Y:S02]  /*05d0*/  IMAD.MOV R0, RZ, RZ, -R8 ;  /* 0x000000ffff007224 */ /* 0x000fe400078e0a08 */
[----:B------:R-:W-:-:S06]  /*05e0*/  IMAD.HI.U32 R2, R3, R5, R2 ;  /* 0x0000000503027227 */ /* 0x000fcc00078e0002 */
        /* <DEDUP_REMOVED lines=8> */
[----:B------:R-:W-:-:S07]  /*0670*/  ISETP.GE.AND P2, PT, R0, RZ, PT ;  /* 0x000000ff0000720c */ /* 0x000fce0003f46270 */
[----:B------:R-:W-:Y:S01]  /*0680*/  @P0 VIADD R2, R2, 0x1 ;  /* 0x0000000102020836 */ /* 0x000fe20000000000 */
[----:B------:R-:W-:-:S05]  /*0690*/  ISETP.GE.AND P0, PT, R12, 0x40, PT ;  /* 0x000000400c00780c */ /* 0x000fca0003f06270 */
[----:B------:R-:W-:Y:S01]  /*06a0*/  @!P2 IMAD.MOV R2, RZ, RZ, -R2 ;  /* 0x000000ffff02a224 */ /* 0x000fe200078e0a02 */
[----:B------:R-:W-:-:S05]  /*06b0*/  @!P1 LOP3.LUT R2, RZ, R13, RZ, 0x33, !PT ;  /* 0x0000000dff029212 */ /* 0x000fca00078e33ff */
[----:B------:R-:W-:-:S04]  /*06c0*/  IMAD.MOV R0, RZ, RZ, -R2 ;  /* 0x000000ffff007224 */ /* 0x000fc800078e0a02 */
[----:B------:R-:W-:-:S04]  /*06d0*/  IMAD R0, R13, R0, R4 ;  /* 0x000000000d007224 */ /* 0x000fc800078e0204 */
[----:B------:R-:W-:Y:S01]  /*06e0*/  IMAD.IADD R3, R6, 0x1, R0 ;  /* 0x0000000106037824 */ /* 0x000fe200078e0200 */
[----:B0-----:R-:W-:Y:S01]  /*06f0*/  LOP3.LUT R0, R104, 0x1ff, RZ, 0xc0, !PT ;  /* 0x000001ff68007812 */ /* 0x001fe200078ec0ff */
[----:B------:R-:W-:-:S04]  /*0700*/  IMAD.SHL.U32 R6, R2, 0x80, RZ ;  /* 0x0000008002067824 */ /* 0x000fc800078e00ff */
[----:B------:R-:W-:-:S05]  /*0710*/  IMAD R88, R3, 0x200, R0 ;  /* 0x0000020003587824 */ /* 0x000fca00078e0200 */
[----:B------:R0:W-:Y:S01]  /*0720*/  STL [R1+0x12c], R88 ;  /* 0x00012c5801007387 */ /* 0x0001e20000100800 */
[----:B------:R-:W-:Y:S05]  /*0730*/  @!P0 BRA `(.L_x_0) ;  /* 0x0000005400488947 */ /* 0x000fea0003800000 */
[----:B------:R-:W-:Y:S01]  /*0740*/  IABS R25, R10 ;  /* 0x0000000a00197213 */ /* 0x000fe20000000000 */
[----:B------:R-:W-:Y:S01]  /*0750*/  ULDC UR4, c[0x0][0x234] ;  /* 0x00008d0000047ab9 */ /* 0x000fe20000000800 */
[----:B------:R-:W-:Y:S01]  /*0760*/  IABS R2, R11 ;  /* 0x0000000b00027213 */ /* 0x000fe20000000000 */
[----:B------:R-:W-:Y:S01]  /*0770*/  ULDC.64 UR6, c[0x0][0x210] ;  /* 0x0000840000067ab9 */ /* 0x000fe20000000a00 */
[----:B------:R-:W1:Y:S01]  /*0780*/  I2F.RP R3, R25 ;  /* 0x0000001900037306 */ /* 0x000e620000209400 */
[--C-:B------:R-:W-:Y:S01]  /*0790*/  SHF.R.U32.HI R7, RZ, 0x6, R104.reuse ;  /* 0x00000006ff077819 */ /* 0x100fe20000011668 */
[----:B------:R-:W-:Y:S01]  /*07a0*/  UIADD3 UR5, UR12, 0x10000, URZ ;  /* 0x000100000c057890 */ /* 0x000fe2000fffe03f */
[----:B------:R-:W-:Y:S01]  /*07b0*/  SHF.R.U32.HI R17, RZ, 0x5, R104 ;  /* 0x00000005ff117819 */ /* 0x000fe20000011668 */
[----:B------:R-:W-:Y:S01]  /*07c0*/  ULDC UR8, c[0x0][0x230] ;  /* 0x00008c0000087ab9 */ /* 0x000fe20000000800 */
[----:B------:R-:W-:Y:S01]  /*07d0*/  SGXT.U32 R7, R7, 0x3 ;  /* 0x000000030707781a */ /* 0x000fe20000000000 */
[----:B------:R-:W-:Y:S01]  /*07e0*/  USHF.R.U32.HI UR5, URZ, 0x4, UR5 ;  /* 0x000000043f057899 */ /* 0x000fe20008011605 */
[----:B------:R-:W-:Y:S01]  /*07f0*/  R2UR UR13, R17 ;  /* 0x00000000110d72ca */ /* 0x000fe200000e0000 */
[----:B------:R-:W2:Y:S01]  /*0800*/  I2F.RP R13, R2 ;  /* 0x00000002000d7306 */ /* 0x000ea20000209400 */
[----:B------:R-:W-:Y:S01]  /*0810*/  LOP3.LUT R7, R6, R7, RZ, 0xfc, !PT ;  /* 0x0000000706077212 */ /* 0x000fe200078efcff */
[----:B------:R-:W-:Y:S01]  /*0820*/  USGXT.U32 UR10, UR5, 0xe ;  /* 0x0000000e050a789a */ /* 0x000fe20008000000 */
[----:B------:R-:W-:-:S02]  /*0830*/  ISETP.NE.AND P6, PT, R10, RZ, PT ;  /* 0x000000ff0a00720c */ /* 0x000fc40003fc5270 */
[----:B------:R-:W-:Y:S02]  /*0840*/  CS2R R42, SRZ ;  /* 0x00000000002a7805 */ /* 0x000fe4000001ff00 */
[C---:B------:R-:W-:Y:S02]  /*0850*/  LOP3.LUT R18, R7.reuse, 0x70, RZ, 0xfc, !PT ;  /* 0x0000007007127812 */ /* 0x040fe400078efcff */
[----:B------:R-:W-:Y:S02]  /*0860*/  CS2R R44, SRZ ;  /* 0x00000000002c7805 */ /* 0x000fe4000001ff00 */
[----:B------:R-:W-:Y:S01]  /*0870*/  LOP3.LUT R28, R7, 0x50, RZ, 0xfc, !PT ;  /* 0x00000050071c7812 */ /* 0x000fe200078efcff */
[----:B-1----:R-:W1:Y:S01]  /*0880*/  MUFU.RCP R3, R3 ;  /* 0x0000000300037308 */ /* 0x002e620000001000 */
[----:B------:R-:W-:Y:S02]  /*0890*/  IABS R16, R18 ;  /* 0x0000001200107213 */ /* 0x000fe40000000000 */
[----:B------:R-:W-:-:S02]  /*08a0*/  CS2R R46, SRZ ;  /* 0x00000000002e7805 */ /* 0x000fc4000001ff00 */
[----:B------:R-:W-:Y:S02]  /*08b0*/  IABS R22, R28 ;  /* 0x0000001c00167213 */ /* 0x000fe40000000000 */
[----:B------:R-:W-:Y:S02]  /*08c0*/  CS2R R48, SRZ ;  /* 0x0000000000307805 */ /* 0x000fe4000001ff00 */
[C---:B------:R-:W-:Y:S02]  /*08d0*/  LOP3.LUT R26, R7.reuse, 0x58, RZ, 0xfc, !PT ;  /* 0x00000058071a7812 */ /* 0x040fe400078efcff */
[----:B------:R-:W-:Y:S02]  /*08e0*/  CS2R R50, SRZ ;  /* 0x0000000000327805 */ /* 0x000fe4000001ff00 */
[----:B------:R-:W-:Y:S01]  /*08f0*/  ISETP.GE.AND P4, PT, R18, RZ, PT ;  /* 0x000000ff1200720c */ /* 0x000fe20003f86270 */
[----:B--2---:R-:W2:Y:S01]  /*0900*/  MUFU.RCP R13, R13 ;  /* 0x0000000d000d7308 */ /* 0x004ea20000001000 */
[----:B------:R-:W-:-:S02]  /*0910*/  LOP3.LUT R30, R7, 0x48, RZ, 0xfc, !PT ;  /* 0x00000048071e7812 */ /* 0x000fc400078efcff */
[----:B------:R-:W-:Y:S02]  /*0920*/  CS2R R52, SRZ ;  /* 0x0000000000347805 */ /* 0x000fe4000001ff00 */
[----:B------:R-:W-:Y:S02]  /*0930*/  IABS R20, R26 ;  /* 0x0000001a00147213 */ /* 0x000fe40000000000 */
[----:B------:R-:W-:Y:S02]  /*0940*/  CS2R R54, SRZ ;  /* 0x0000000000367805 */ /* 0x000fe4000001ff00 */
[----:B------:R-:W-:Y:S02]  /*0950*/  IABS R24, R30 ;  /* 0x0000001e00187213 */ /* 0x000fe40000000000 */
[----:B------:R-:W-:Y:S02]  /*0960*/  CS2R R56, SRZ ;  /* 0x0000000000387805 */ /* 0x000fe4000001ff00 */
[----:B------:R-:W-:-:S02]  /*0970*/  LOP3.LUT R32, R7, 0x18, RZ, 0xfc, !PT ;  /* 0x0000001807207812 */ /* 0x000fc400078efcff */
[----:B------:R-:W-:Y:S01]  /*0980*/  CS2R R58, SRZ ;  /* 0x00000000003a7805 */ /* 0x000fe2000001ff00 */
[----:B-1----:R-:W-:Y:S01]  /*0990*/  VIADD R4, R3, 0xffffffe ;  /* 0x0ffffffe03047836 */ /* 0x002fe20000000000 */
[C---:B------:R-:W-:Y:S02]  /*09a0*/  LOP3.LUT R34, R7.reuse, 0x10, RZ, 0xfc, !PT ;  /* 0x0000001007227812 */ /* 0x040fe400078efcff */
[----:B------:R-:W-:Y:S02]  /*09b0*/  CS2R R60, SRZ ;  /* 0x00000000003c7805 */ /* 0x000fe4000001ff00 */
[----:B------:R-:W-:Y:S01]  /*09c0*/  LOP3.LUT R36, R7, 0x8, RZ, 0xfc, !PT ;  /* 0x0000000807247812 */ /* 0x000fe200078efcff */
[----:B------:R1:W3:Y:S01]  /*09d0*/  F2I.FTZ.U32.TRUNC.NTZ R5, R4 ;  /* 0x0000000400057305 */ /* 0x0002e2000021f000 */
[----:B------:R-:W-:Y:S02]  /*09e0*/  IABS R35, R32 ;  /* 0x0000002000237213 */ /* 0x000fe40000000000 */
[----:B------:R-:W-:-:S02]  /*09f0*/  CS2R R62, SRZ ;  /* 0x00000000003e7805 */ /* 0x000fc4000001ff00 */
[----:B------:R-:W-:Y:S01]  /*0a00*/  IABS R37, R34 ;  /* 0x0000002200257213 */ /* 0x000fe20000000000 */
[----:B--2---:R-:W-:Y:S01]  /*0a10*/  VIADD R8, R13, 0xffffffe ;  /* 0x0ffffffe0d087836 */ /* 0x004fe20000000000 */
[----:B------:R-:W-:Y:S02]  /*0a20*/  LOP3.LUT R13, R7, 0x78, RZ, 0xfc, !PT ;  /* 0x00000078070d7812 */ /* 0x000fe400078efcff */
[----:B------:R-:W-:Y:S02]  /*0a30*/  CS2R R64, SRZ ;  /* 0x0000000000407805 */ /* 0x000fe4000001ff00 */
[----:B------:R-:W-:Y:S01]  /*0a40*/  IABS R39, R36 ;  /* 0x0000002400277213 */ /* 0x000fe20000000000 */
[----:B------:R2:W4:Y:S01]  /*0a50*/  F2I.FTZ.U32.TRUNC.NTZ R9, R8 ;  /* 0x0000000800097305 */ /* 0x000522000021f000 */
[----:B-1----:R-:W-:Y:S01]  /*0a60*/  IMAD.MOV.U32 R4, RZ, RZ, RZ ;  /* 0x000000ffff047224 */ /* 0x002fe200078e00ff */
[----:B------:R-:W-:Y:S02]  /*0a70*/  ISETP.GE.AND P2, PT, R13, RZ, PT ;  /* 0x000000ff0d00720c */ /* 0x000fe40003f46270 */
[----:B------:R-:W-:-:S02]  /*0a80*/  CS2R R66, SRZ ;  /* 0x0000000000427805 */ /* 0x000fc4000001ff00 */
[----:B------:R-:W-:Y:S02]  /*0a90*/  IABS R41, R7 ;  /* 0x0000000700297213 */ /* 0x000fe40000000000 */
[----:B------:R-:W-:Y:S02]  /*0aa0*/  CS2R R68, SRZ ;  /* 0x0000000000447805 */ /* 0x000fe4000001ff00 */
[----:B------:R-:W-:Y:S01]  /*0ab0*/  CS2R R70, SRZ ;  /* 0x0000000000467805 */ /* 0x000fe2000001ff00 */
[----:B---3--:R-:W-:Y:S01]  /*0ac0*/  IMAD.MOV R14, RZ, RZ, -R5 ;  /* 0x000000ffff0e7224 */ /* 0x008fe200078e0a05 */
[----:B------:R-:W-:Y:S01]  /*0ad0*/  CS2R R72, SRZ ;  /* 0x0000000000487805 */ /* 0x000fe2000001ff00 */
[----:B--2---:R-:W-:Y:S01]  /*0ae0*/  IMAD.MOV.U32 R8, RZ, RZ, RZ ;  /* 0x000000ffff087224 */ /* 0x004fe200078e00ff */
[----:B------:R-:W-:Y:S01]  /*0af0*/  CS2R R74, SRZ ;  /* 0x00000000004a7805 */ /* 0x000fe2000001ff00 */
[----:B------:R-:W-:Y:S01]  /*0b00*/  IMAD R3, R14, R25, RZ ;  /* 0x000000190e037224 */ /* 0x000fe200078e02ff */
[----:B------:R-:W-:-:S02]  /*0b10*/  IABS R14, R88 ;  /* 0x00000058000e7213 */ /* 0x000fc40000000000 */
[----:B------:R-:W-:Y:S02]  /*0b20*/  CS2R R76, SRZ ;  /* 0x00000000004c7805 */ /* 0x000fe4000001ff00 */
[----:B------:R-:W-:Y:S01]  /*0b30*/  CS2R R78, SRZ ;  /* 0x00000000004e7805 */ /* 0x000fe2000001ff00 */
[----:B------:R-:W-:Y:S01]  /*0b40*/  IMAD.HI.U32 R4, R5, R3, R4 ;  /* 0x0000000305047227 */ /* 0x000fe200078e0004 */
[----:B------:R-:W-:Y:S02]  /*0b50*/  CS2R R80, SRZ ;  /* 0x0000000000507805 */ /* 0x000fe4000001ff00 */
[----:B------:R-:W-:Y:S02]  /*0b60*/  CS2R R82, SRZ ;  /* 0x0000000000527805 */ /* 0x000fe4000001ff00 */
[----:B------:R-:W-:Y:S01]  /*0b70*/  CS2R R84, SRZ ;  /* 0x0000000000547805 */ /* 0x000fe2000001ff00 */
[----:B----4-:R-:W-:Y:S01]  /*0b80*/  IMAD.MOV R15, RZ, RZ, -R9 ;  /* 0x000000ffff0f7224 */ /* 0x010fe200078e0a09 */
[----:B------:R-:W-:Y:S01]  /*0b90*/  CS2R R86, SRZ ;  /* 0x0000000000567805 */ /* 0x000fe2000001ff00 */
[----:B------:R-:W-:Y:S01]  /*0ba0*/  IMAD.HI.U32 R4, R4, R14, RZ ;  /* 0x0000000e04047227 */ /* 0x000fe200078e00ff */
[----:B------:R-:W-:-:S03]  /*0bb0*/  UMOV UR11, 0x40000040 ;  /* 0x40000040000b7882 */ /* 0x000fc60000000000 */
[----:B------:R-:W-:Y:S02]  /*0bc0*/  IMAD.MOV R4, RZ, RZ, -R4 ;  /* 0x000000ffff047224 */ /* 0x000fe400078e0a04 */
[----:B------:R-:W-:Y:S01]  /*0bd0*/  IMAD R3, R15, R2, RZ ;  /* 0x000000020f037224 */ /* 0x000fe200078e02ff */
[----:B------:R-:W-:Y:S01]  /*0be0*/  IABS R15, R13 ;  /* 0x0000000d000f7213 */ /* 0x000fe20000000000 */
[----:B------:R-:W-:Y:S02]  /*0bf0*/  IMAD R4, R25, R4, R14 ;  /* 0x0000000419047224 */ /* 0x000fe400078e020e */
[----:B------:R-:W-:Y:S01]  /*0c00*/  IMAD.HI.U32 R9, R9, R3, R8 ;  /* 0x0000000309097227 */ /* 0x000fe200078e0008 */
[----:B------:R-:W-:Y:S02]  /*0c10*/  SHF.R.S32.HI R3, RZ, 0x1f, R12 ;  /* 0x0000001fff037819 */ /* 0x000fe4000001140c */
[----:B------:R-:W-:Y:S02]  /*0c20*/  ISETP.GT.U32.AND P0, PT, R25, R4, PT ;  /* 0x000000041900720c */ /* 0x000fe40003f04070 */
[----:B------:R-:W-:Y:S01]  /*0c30*/  LEA.HI R3, R3, R12, RZ, 0x6 ;  /* 0x0000000c03037211 */ /* 0x000fe200078f30ff */
[----:B------:R-:W-:Y:S01]  /*0c40*/  IMAD.HI.U32 R5, R9, R15, RZ ;  /* 0x0000000f09057227 */ /* 0x000fe200078e00ff */
[----:B------:R-:W-:-:S03]  /*0c50*/  LOP3.LUT R12, R7, 0x60, RZ, 0xfc, !PT ;  /* 0x00000060070c7812 */ /* 0x000fc600078efcff */
[----:B------:R-:W-:Y:S01]  /*0c60*/  IMAD.HI.U32 R8, R9, R16, RZ ;  /* 0x0000001009087227 */ /* 0x000fe200078e00ff */
[----:B------:R-:W-:Y:S02]  /*0c70*/  IABS R18, R12 ;  /* 0x0000000c00127213 */ /* 0x000fe40000000000 */
[----:B------:R-:W-:Y:S01]  /*0c80*/  ISETP.GE.AND P3, PT, R12, RZ, PT ;  /* 0x000000ff0c00720c */ /* 0x000fe20003f66270 */
[----:B------:R-:W-:Y:S02]  /*0c90*/  IMAD.MOV R5, RZ, RZ, -R5 ;  /* 0x000000ffff057224 */ /* 0x000fe400078e0a05 */
[----:B------:R-:W-:Y:S01]  /*0ca0*/  @!P0 IMAD.IADD R4, R4, 0x1, -R25 ;  /* 0x0000000104048824 */ /* 0x000fe200078e0a19 */
[----:B------:R-:W-:Y:S01]  /*0cb0*/  ISETP.GE.AND P0, PT, R88, RZ, PT ;  /* 0x000000ff5800720c */ /* 0x000fe20003f06270 */
[----:B------:R-:W-:Y:S01]  /*0cc0*/  IMAD.MOV R17, RZ, RZ, -R8 ;  /* 0x000000ffff117224 */ /* 0x000fe200078e0a08 */
[----:B------:R-:W-:Y:S01]  /*0cd0*/  LOP3.LUT R8, R7, 0x68, RZ, 0xfc, !PT ;  /* 0x0000006807087812 */ /* 0x000fe200078efcff */
[C---:B------:R-:W-:Y:S01]  /*0ce0*/  IMAD R5, R2.reuse, R5, R15 ;  /* 0x0000000502057224 */ /* 0x040fe200078e020f */
[----:B------:R-:W-:Y:S01]  /*0cf0*/  ISETP.GT.U32.AND P1, PT, R25, R4, PT ;  /* 0x000000041900720c */ /* 0x000fe20003f24070 */
[----:B------:R-:W-:Y:S01]  /*0d00*/  IMAD R13, R2, R17, R16 ;  /* 0x00000011020d7224 */ /* 0x000fe200078e0210 */
[----:B------:R-:W-:Y:S01]  /*0d10*/  IABS R15, R8 ;  /* 0x00000008000f7213 */ /* 0x000fe20000000000 */
[----:B------:R-:W-:Y:S01]  /*0d20*/  IMAD.HI.U32 R12, R9, R18, RZ ;  /* 0x00000012090c7227 */ /* 0x000fe200078e00ff */
[----:B------:R-:W-:-:S03]  /*0d30*/  ISETP.GE.AND P5, PT, R8, RZ, PT ;  /* 0x000000ff0800720c */ /* 0x000fc60003fa6270 */
[----:B------:R-:W-:-:S04]  /*0d40*/  IMAD.HI.U32 R8, R9, R15, RZ ;  /* 0x0000000f09087227 */ /* 0x000fc800078e00ff */
[----:B------:R-:W-:Y:S02]  /*0d50*/  IMAD.MOV R17, RZ, RZ, -R8 ;  /* 0x000000ffff117224 */ /* 0x000fe400078e0a08 */
[----:B------:R-:W-:-:S04]  /*0d60*/  IMAD.HI.U32 R8, R9, R22, RZ ;  /* 0x0000001609087227 */ /* 0x000fc800078e00ff */
[----:B------:R-:W-:Y:S01]  /*0d70*/  @!P1 IMAD.IADD R4, R4, 0x1, -R25 ;  /* 0x0000000104049824 */ /* 0x000fe200078e0a19 */
[C---:B------:R-:W-:Y:S01]  /*0d80*/  ISETP.GT.U32.AND P1, PT, R2.reuse, R5, PT ;  /* 0x000000050200720c */ /* 0x040fe20003f24070 */
[----:B------:R-:W-:Y:S02]  /*0d90*/  IMAD.MOV R23, RZ, RZ, -R8 ;  /* 0x000000ffff177224 */ /* 0x000fe400078e0a08 */
[----:B------:R-:W-:Y:S02]  /*0da0*/  IMAD.MOV.U32 R8, RZ, RZ, R4 ;  /* 0x000000ffff087224 */ /* 0x000fe400078e0004 */
[C---:B------:R-:W-:Y:S02]  /*0db0*/  IMAD R15, R2.reuse, R17, R15 ;  /* 0x00000011020f7224 */ /* 0x040fe400078e020f */
[----:B------:R-:W-:Y:S01]  /*0dc0*/  @!P0 IMAD.MOV R8, RZ, RZ, -R8 ;  /* 0x000000ffff088224 */ /* 0x000fe200078e0a08 */
[----:B------:R-:W-:Y:S01]  /*0dd0*/  ISETP.GT.U32.AND P0, PT, R2, R13, PT ;  /* 0x0000000d0200720c */ /* 0x000fe20003f04070 */
[----:B------:R-:W-:Y:S01]  /*0de0*/  IMAD.HI.U32 R14, R9, R20, RZ ;  /* 0x00000014090e7227 */ /* 0x000fe200078e00ff */
[----:B------:R-:W-:-:S03]  /*0df0*/  @!P6 LOP3.LUT R8, RZ, R10, RZ, 0x33, !PT ;  /* 0x0000000aff08e212 */ /* 0x000fc600078e33ff */
[----:B------:R-:W-:Y:S02]  /*0e00*/  @!P1 IMAD.IADD R5, R5, 0x1, -R2 ;  /* 0x0000000105059824 */ /* 0x000fe400078e0a02 */
[----:B------:R-:W-:-:S03]  /*0e10*/  IMAD.HI.U32 R16, R9, R24, RZ ;  /* 0x0000001809107227 */ /* 0x000fc600078e00ff */
[C---:B------:R-:W-:Y:S01]  /*0e20*/  ISETP.GT.U32.AND P1, PT, R2.reuse, R5, PT ;  /* 0x000000050200720c */ /* 0x040fe20003f24070 */
[----:B------:R-:W-:Y:S02]  /*0e30*/  IMAD.MOV R19, RZ, RZ, -R12 ;  /* 0x000000ffff137224 */ /* 0x000fe400078e0a0c */
[----:B------:R-:W-:Y:S01]  /*0e40*/  @!P0 IMAD.IADD R13, R13, 0x1, -R2 ;  /* 0x000000010d0d8824 */ /* 0x000fe200078e0a02 */
[C---:B------:R-:W-:Y:S01]  /*0e50*/  ISETP.GT.U32.AND P0, PT, R2.reuse, R15, PT ;  /* 0x0000000f0200720c */ /* 0x040fe20003f04070 */
[----:B------:R-:W-:Y:S02]  /*0e60*/  IMAD.MOV R21, RZ, RZ, -R14 ;  /* 0x000000ffff157224 */ /* 0x000fe400078e0a0e */
[----:B------:R-:W-:Y:S01]  /*0e70*/  IMAD.MOV R27, RZ, RZ, -R16 ;  /* 0x000000ffff1b7224 */ /* 0x000fe200078e0a10 */
[C---:B------:R-:W-:Y:S01]  /*0e80*/  ISETP.GT.U32.AND P6, PT, R2.reuse, R13, PT ;  /* 0x0000000d0200720c */ /* 0x040fe20003fc4070 */
[C---:B------:R-:W-:Y:S01]  /*0e90*/  IMAD R17, R2.reuse, R19, R18 ;  /* 0x0000001302117224 */ /* 0x040fe200078e0212 */
[C---:B------:R-:W-:Y:S01]  /*0ea0*/  LOP3.LUT R18, R7.reuse, 0x38, RZ, 0xfc, !PT ;  /* 0x0000003807127812 */ /* 0x040fe200078efcff */
[C---:B------:R-:W-:Y:S01]  /*0eb0*/  IMAD R19, R2.reuse, R21, R20 ;  /* 0x0000001502137224 */ /* 0x040fe200078e0214 */
[C---:B------:R-:W-:Y:S01]  /*0ec0*/  LOP3.LUT R16, R7.reuse, 0x40, RZ, 0xfc, !PT ;  /* 0x0000004007107812 */ /* 0x040fe200078efcff */
[C---:B------:R-:W-:Y:S01]  /*0ed0*/  IMAD R21, R2.reuse, R23, R22 ;  /* 0x0000001702157224 */ /* 0x040fe200078e0216 */
[----:B------:R-:W-:Y:S01]  /*0ee0*/  LOP3.LUT R20, R7, 0x30, RZ, 0xfc, !PT ;  /* 0x0000003007147812 */ /* 0x000fe200078efcff */
[C---:B------:R-:W-:Y:S01]  /*0ef0*/  IMAD R23, R2.reuse, R27, R24 ;  /* 0x0000001b02177224 */ /* 0x040fe200078e0218 */
[----:B------:R-:W-:Y:S01]  /*0f00*/  IABS R27, R18 ;  /* 0x00000012001b7213 */ /* 0x000fe20000000000 */
[--C-:B------:R-:W-:Y:S01]  /*0f10*/  @!P0 IMAD.IADD R15, R15, 0x1, -R2.reuse ;  /* 0x000000010f0f8824 */ /* 0x100fe200078e0a02 */
[C---:B------:R-:W-:Y:S01]  /*0f20*/  ISETP.GT.U32.AND P0, PT, R2.reuse, R21, PT ;  /* 0x000000150200720c */ /* 0x040fe20003f04070 */
[----:B------:R-:W-:Y:S01]  /*0f30*/  @!P1 IMAD.IADD R5, R5, 0x1, -R2 ;  /* 0x0000000105059824 */ /* 0x000fe200078e0a02 */
[----:B------:R-:W-:Y:S01]  /*0f40*/  ISETP.GT.U32.AND P1, PT, R2, R17, PT ;  /* 0x000000110200720c */ /* 0x000fe20003f24070 */
[----:B------:R-:W-:Y:S01]  /*0f50*/  IMAD.HI.U32 R10, R9, R27, RZ ;  /* 0x0000001b090a7227 */ /* 0x000fe200078e00ff */
[----:B------:R-:W-:-:S02]  /*0f60*/  IABS R25, R16 ;  /* 0x0000001000197213 */ /* 0x000fc40000000000 */
[----:B------:R-:W-:Y:S01]  /*0f70*/  IABS R29, R20 ;  /* 0x00000014001d7213 */ /* 0x000fe20000000000 */
[----:B------:R-:W-:Y:S01]  /*0f80*/  IMAD.MOV R10, RZ, RZ, -R10 ;  /* 0x000000ffff0a7224 */ /* 0x000fe200078e0a0a */
[----:B------:R-:W-:Y:S01]  /*0f90*/  LOP3.LUT R22, R7, 0x28, RZ, 0xfc, !PT ;  /* 0x0000002807167812 */ /* 0x000fe200078efcff */
[----:B------:R-:W-:Y:S01]  /*0fa0*/  @!P6 IMAD.IADD R13, R13, 0x1, -R2 ;  /* 0x000000010d0de824 */ /* 0x000fe200078e0a02 */
[C---:B------:R-:W-:Y:S01]  /*0fb0*/  ISETP.GT.U32.AND P6, PT, R2.reuse, R19, PT ;  /* 0x000000130200720c */ /* 0x040fe20003fc4070 */
[----:B------:R-:W-:Y:S01]  /*0fc0*/  IMAD R27, R2, R10, R27 ;  /* 0x0000000a021b7224 */ /* 0x000fe200078e021b */
[----:B------:R-:W-:Y:S01]  /*0fd0*/  IABS R31, R22 ;  /* 0x00000016001f7213 */ /* 0x000fe20000000000 */
[----:B------:R-:W-:Y:S01]  /*0fe0*/  IMAD.HI.U32 R4, R9, R25, RZ ;  /* 0x0000001909047227 */ /* 0x000fe200078e00ff */
[----:B------:R-:W-:-:S03]  /*0ff0*/  LOP3.LUT R24, R7, 0x20, RZ, 0xfc, !PT ;  /* 0x0000002007187812 */ /* 0x000fc600078efcff */
[--C-:B------:R-:W-:Y:S01]  /*1000*/  @!P0 IMAD.IADD R21, R21, 0x1, -R2.reuse ;  /* 0x0000000115158824 */ /* 0x100fe200078e0a02 */
[C---:B------:R-:W-:Y:S01]  /*1010*/  ISETP.GT.U32.AND P0, PT, R2.reuse, R27, PT ;  /* 0x0000001b0200720c */ /* 0x040fe20003f04070 */
[----:B------:R-:W-:Y:S01]  /*1020*/  @!P1 IMAD.IADD R17, R17, 0x1, -R2 ;  /* 0x0000000111119824 */ /* 0x000fe200078e0a02 */
[----:B------:R-:W-:Y:S01]  /*1030*/  ISETP.GT.U32.AND P1, PT, R2, R23, PT ;  /* 0x000000170200720c */ /* 0x000fe20003f24070 */
[----:B------:R-:W-:Y:S01]  /*1040*/  IMAD.HI.U32 R12, R9, R29, RZ ;  /* 0x0000001d090c7227 */ /* 0x000fe200078e00ff */
[----:B------:R-:W-:-:S03]  /*1050*/  IABS R33, R24 ;  /* 0x0000001800217213 */ /* 0x000fc60000000000 */
[----:B------:R-:W-:Y:S02]  /*1060*/  IMAD.MOV R4, RZ, RZ, -R4 ;  /* 0x000000ffff047224 */ /* 0x000fe400078e0a04 */
[----:B------:R-:W-:Y:S02]  /*1070*/  IMAD.MOV R12, RZ, RZ, -R12 ;  /* 0x000000ffff0c7224 */ /* 0x000fe400078e0a0c */
[C---:B------:R-:W-:Y:S02]  /*1080*/  IMAD R25, R2.reuse, R4, R25 ;  /* 0x0000000402197224 */ /* 0x040fe400078e0219 */
[C---:B------:R-:W-:Y:S02]  /*1090*/  IMAD R29, R2.reuse, R12, R29 ;  /* 0x0000000c021d7224 */ /* 0x040fe400078e021d */
[--C-:B------:R-:W-:Y:S01]  /*10a0*/  @!P6 IMAD.IADD R19, R19, 0x1, -R2.reuse ;  /* 0x000000011313e824 */ /* 0x100fe200078e0a02 */
[C---:B------:R-:W-:Y:S01]  /*10b0*/  ISETP.GT.U32.AND P6, PT, R2.reuse, R25, PT ;  /* 0x000000190200720c */ /* 0x040fe20003fc4070 */
[--C-:B------:R-:W-:Y:S01]  /*10c0*/  @!P0 IMAD.IADD R27, R27, 0x1, -R2.reuse ;  /* 0x000000011b1b8824 */ /* 0x100fe200078e0a02 */
[C---:B------:R-:W-:Y:S01]  /*10d0*/  ISETP.GT.U32.AND P0, PT, R2.reuse, R17, PT ;  /* 0x000000110200720c */ /* 0x040fe20003f04070 */
[----:B------:R-:W-:Y:S01]  /*10e0*/  @!P1 IMAD.IADD R23, R23, 0x1, -R2 ;  /* 0x0000000117179824 */ /* 0x000fe200078e0a02 */
[----:B------:R-:W-:Y:S01]  /*10f0*/  ISETP.GT.U32.AND P1, PT, R2, R29, PT ;  /* 0x0000001d0200720c */ /* 0x000fe20003f24070 */
[----:B------:R-:W-:-:S04]  /*1100*/  IMAD.HI.U32 R14, R9, R31, RZ ;  /* 0x0000001f090e7227 */ /* 0x000fc800078e00ff */
[----:B------:R-:W-:Y:S02]  /*1110*/  IMAD.MOV R14, RZ, RZ, -R14 ;  /* 0x000000ffff0e7224 */ /* 0x000fe400078e0a0e */
[----:B------:R-:W-:-:S04]  /*1120*/  IMAD.HI.U32 R4, R9, R33, RZ ;  /* 0x0000002109047227 */ /* 0x000fc800078e00ff */
[----:B------:R-:W-:Y:S02]  /*1130*/  IMAD R31, R2, R14, R31 ;  /* 0x0000000e021f7224 */ /* 0x000fe400078e021f */
[----:B------:R-:W-:-:S04]  /*1140*/  IMAD.HI.U32 R10, R9, R35, RZ ;  /* 0x00000023090a7227 */ /* 0x000fc800078e00ff */
[----:B------:R-:W-:-:S04]  /*1150*/  IMAD.HI.U32 R12, R9, R37, RZ ;  /* 0x00000025090c7227 */ /* 0x000fc800078e00ff */
[----:B------:R-:W-:-:S04]  /*1160*/  IMAD.HI.U32 R14, R9, R39, RZ ;  /* 0x00000027090e7227 */ /* 0x000fc800078e00ff */
[----:B------:R-:W-:Y:S02]  /*1170*/  IMAD.MOV R4, RZ, RZ, -R4 ;  /* 0x000000ffff047224 */ /* 0x000fe400078e0a04 */
[----:B------:R-:W-:Y:S01]  /*1180*/  @!P6 IMAD.IADD R25, R25, 0x1, -R2 ;  /* 0x000000011919e824 */ /* 0x000fe200078e0a02 */
[----:B------:R-:W-:Y:S01]  /*1190*/  ISETP.GT.U32.AND P6, PT, R2, R15, PT ;  /* 0x0000000f0200720c */ /* 0x000fe20003fc4070 */
[----:B------:R-:W-:-:S04]  /*11a0*/  IMAD.HI.U32 R9, R9, R41, RZ ;  /* 0x0000002909097227 */ /* 0x000fc800078e00ff */
[--C-:B------:R-:W-:Y:S01]  /*11b0*/  @!P0 IMAD.IADD R17, R17, 0x1, -R2.reuse ;  /* 0x0000000111118824 */ /* 0x100fe200078e0a02 */
[C---:B------:R-:W-:Y:S01]  /*11c0*/  ISETP.GT.U32.AND P0, PT, R2.reuse, R21, PT ;  /* 0x000000150200720c */ /* 0x040fe20003f04070 */
[C---:B------:R-:W-:Y:S02]  /*11d0*/  IMAD R33, R2.reuse, R4, R33 ;  /* 0x0000000402217224 */ /* 0x040fe400078e0221 */
[----:B------:R-:W-:Y:S01]  /*11e0*/  @!P1 IMAD.IADD R29, R29, 0x1, -R2 ;  /* 0x000000011d1d9824 */ /* 0x000fe200078e0a02 */
[----:B------:R-:W-:Y:S01]  /*11f0*/  ISETP.GT.U32.AND P1, PT, R2, R19, PT ;  /* 0x000000130200720c */ /* 0x000fe20003f24070 */
[----:B------:R-:W-:Y:S02]  /*1200*/  IMAD.MOV R4, RZ, RZ, -R9 ;  /* 0x000000ffff047224 */ /* 0x000fe400078e0a09 */
[----:B------:R-:W-:Y:S02]  /*1210*/  IMAD.MOV.U32 R9, RZ, RZ, R5 ;  /* 0x000000ffff097224 */ /* 0x000fe400078e0005 */
[----:B------:R-:W-:-:S02]  /*1220*/  IMAD.MOV R10, RZ, RZ, -R10 ;  /* 0x000000ffff0a7224 */ /* 0x000fc400078e0a0a */
[----:B------:R-:W-:Y:S01]  /*1230*/  @!P2 IMAD.MOV R9, RZ, RZ, -R9 ;  /* 0x000000ffff09a224 */ /* 0x000fe200078e0a09 */
[C---:B------:R-:W-:Y:S01]  /*1240*/  ISETP.GT.U32.AND P2, PT, R2.reuse, R23, PT ;  /* 0x000000170200720c */ /* 0x040fe20003f44070 */
[C---:B------:R-:W-:Y:S02]  /*1250*/  IMAD R35, R2.reuse, R10, R35 ;  /* 0x0000000a02237224 */ /* 0x040fe400078e0223 */
[--C-:B------:R-:W-:Y:S01]  /*1260*/  @!P6 IMAD.IADD R15, R15, 0x1, -R2.reuse ;  /* 0x000000010f0fe824 */ /* 0x100fe200078e0a02 */
[C---:B------:R-:W-:Y:S01]  /*1270*/  ISETP.GT.U32.AND P6, PT, R2.reuse, R27, PT ;  /* 0x0000001b0200720c */ /* 0x040fe20003fc4070 */
[----:B------:R-:W-:Y:S01]  /*1280*/  @!P4 IMAD.MOV R13, RZ, RZ, -R13 ;  /* 0x000000ffff0dc224 */ /* 0x000fe200078e0a0d */
[C---:B------:R-:W-:Y:S01]  /*1290*/  ISETP.GT.U32.AND P4, PT, R2.reuse, R25, PT ;  /* 0x000000190200720c */ /* 0x040fe20003f84070 */
[--C-:B------:R-:W-:Y:S01]  /*12a0*/  @!P0 IMAD.IADD R21, R21, 0x1, -R2.reuse ;  /* 0x0000000115158824 */ /* 0x100fe200078e0a02 */
[C---:B------:R-:W-:Y:S01]  /*12b0*/  ISETP.GT.U32.AND P0, PT, R2.reuse, R35, PT ;  /* 0x000000230200720c */ /* 0x040fe20003f04070 */
[----:B------:R-:W-:Y:S01]  /*12c0*/  @!P5 IMAD.MOV R15, RZ, RZ, -R15 ;  /* 0x000000ffff0fd224 */ /* 0x000fe200078e0a0f */
[C---:B------:R-:W-:Y:S01]  /*12d0*/  ISETP.GT.U32.AND P5, PT, R2.reuse, R29, PT ;  /* 0x0000001d0200720c */ /* 0x040fe20003fa4070 */
[----:B------:R-:W-:Y:S01]  /*12e0*/  @!P3 IMAD.MOV R17, RZ, RZ, -R17 ;  /* 0x000000ffff11b224 */ /* 0x000fe200078e0a11 */
[C---:B------:R-:W-:Y:S01]  /*12f0*/  ISETP.GT.U32.AND P3, PT, R2.reuse, R31, PT ;  /* 0x0000001f0200720c */ /* 0x040fe20003f64070 */
[----:B------:R-:W-:Y:S01]  /*1300*/  @!P1 IMAD.IADD R19, R19, 0x1, -R2 ;  /* 0x0000000113139824 */ /* 0x000fe200078e0a02 */
[----:B------:R-:W-:Y:S01]  /*1310*/  ISETP.GT.U32.AND P1, PT, R2, R33, PT ;  /* 0x000000210200720c */ /* 0x000fe20003f24070 */
[----:B------:R-:W-:-:S02]  /*1320*/  IMAD.MOV R12, RZ, RZ, -R12 ;  /* 0x000000ffff0c7224 */ /* 0x000fc400078e0a0c */
[----:B------:R-:W-:Y:S01]  /*1330*/  IMAD R41, R2, R4, R41 ;  /* 0x0000000402297224 */ /* 0x000fe200078e0229 */
[----:B------:R-:W-:Y:S01]  /*1340*/  LOP3.LUT R4, R104, 0x1c0, RZ, 0xc0, !PT ;  /* 0x000001c068047812 */ /* 0x000fe200078ec0ff */
[----:B------:R-:W-:Y:S02]  /*1350*/  IMAD.MOV R14, RZ, RZ, -R14 ;  /* 0x000000ffff0e7224 */ /* 0x000fe400078e0a0e */
[C---:B------:R-:W-:Y:S02]  /*1360*/  IMAD R37, R2.reuse, R12, R37 ;  /* 0x0000000c02257224 */ /* 0x040fe400078e0225 */
[--C-:B------:R-:W-:Y:S01]  /*1370*/  @!P2 IMAD.IADD R23, R23, 0x1, -R2.reuse ;  /* 0x000000011717a824 */ /* 0x100fe200078e0a02 */
[C---:B------:R-:W-:Y:S01]  /*1380*/  ISETP.GT.U32.AND P2, PT, R2.reuse, R41, PT ;  /* 0x000000290200720c */ /* 0x040fe20003f44070 */
[C---:B------:R-:W-:Y:S02]  /*1390*/  IMAD R39, R2.reuse, R14, R39 ;  /* 0x0000000e02277224 */ /* 0x040fe400078e0227 */
[--C-:B------:R-:W-:Y:S01]  /*13a0*/  @!P4 IMAD.IADD R25, R25, 0x1, -R2.reuse ;  /* 0x000000011919c824 */ /* 0x100fe200078e0a02 */
[----:B------:R-:W-:Y:S01]  /*13b0*/  ISETP.GT.U32.AND P4, PT, R2, R37, PT ;  /* 0x000000250200720c */ /* 0x000fe20003f84070 */
[--C-:B------:R-:W-:Y:S01]  /*13c0*/  @!P0 IMAD.IADD R35, R35, 0x1, -R2.reuse ;  /* 0x0000000123238824 */ /* 0x100fe200078e0a02 */
[----:B------:R-:W-:Y:S01]  /*13d0*/  ISETP.GE.AND P0, PT, R16, RZ, PT ;  /* 0x000000ff1000720c */ /* 0x000fe20003f06270 */
[--C-:B------:R-:W-:Y:S01]  /*13e0*/  @!P6 IMAD.IADD R27, R27, 0x1, -R2.reuse ;  /* 0x000000011b1be824 */ /* 0x100fe200078e0a02 */
[----:B------:R-:W-:Y:S01]  /*13f0*/  ISETP.GE.AND P6, PT, R26, RZ, PT ;  /* 0x000000ff1a00720c */ /* 0x000fe20003fc6270 */
[--C-:B------:R-:W-:Y:S01]  /*1400*/  @!P5 IMAD.IADD R29, R29, 0x1, -R2.reuse ;  /* 0x000000011d1dd824 */ /* 0x100fe200078e0a02 */
[----:B------:R-:W-:Y:S01]  /*1410*/  ISETP.GE.AND P5, PT, R28, RZ, PT ;  /* 0x000000ff1c00720c */ /* 0x000fe20003fa6270 */
        /* <DEDUP_REMOVED lines=8> */
[----:B------:R-:W-:Y:S01]  /*14a0*/  @!P0 IMAD.MOV R25, RZ, RZ, -R25 ;  /* 0x000000ffff198224 */ /* 0x000fe200078e0a19 */
[C---:B------:R-:W-:Y:S01]  /*14b0*/  ISETP.GT.U32.AND P0, PT, R2.reuse, R41, PT ;  /* 0x000000290200720c */ /* 0x040fe20003f04070 */
[----:B------:R-:W-:Y:S01]  /*14c0*/  @!P6 IMAD.MOV R19, RZ, RZ, -R19 ;  /* 0x000000ffff13e224 */ /* 0x000fe200078e0a13 */
[C---:B------:R-:W-:Y:S01]  /*14d0*/  ISETP.GT.U32.AND P6, PT, R2.reuse, R37, PT ;  /* 0x000000250200720c */ /* 0x040fe20003fc4070 */
[----:B------:R-:W-:Y:S01]  /*14e0*/  @!P5 IMAD.MOV R21, RZ, RZ, -R21 ;  /* 0x000000ffff15d224 */ /* 0x000fe200078e0a15 */
[C---:B------:R-:W-:Y:S01]  /*14f0*/  ISETP.GT.U32.AND P5, PT, R2.reuse, R33, PT ;  /* 0x000000210200720c */ /* 0x040fe20003fa4070 */
[----:B------:R-:W-:Y:S01]  /*1500*/  @!P3 IMAD.IADD R39, R39, 0x1, -R2 ;  /* 0x000000012727b824 */ /* 0x000fe200078e0a02 */
[C---:B------:R-:W-:Y:S01]  /*1510*/  ISETP.GT.U32.AND P3, PT, R2.reuse, R31, PT ;  /* 0x0000001f0200720c */ /* 0x040fe20003f64070 */
[----:B------:R-:W-:Y:S01]  /*1520*/  @!P1 IMAD.MOV R23, RZ, RZ, -R23 ;  /* 0x000000ffff179224 */ /* 0x000fe200078e0a17 */
[C---:B------:R-:W-:Y:S01]  /*1530*/  ISETP.GT.U32.AND P1, PT, R2.reuse, R35, PT ;  /* 0x000000230200720c */ /* 0x040fe20003f24070 */
[----:B------:R-:W-:Y:S01]  /*1540*/  @!P2 IMAD.MOV R27, RZ, RZ, -R27 ;  /* 0x000000ffff1ba224 */ /* 0x000fe200078e0a1b */
[----:B------:R-:W-:Y:S01]  /*1550*/  ISETP.GT.U32.AND P2, PT, R2, R39, PT ;  /* 0x000000270200720c */ /* 0x000fe20003f44070 */
[----:B------:R-:W-:Y:S01]  /*1560*/  IMAD.SHL.U32 R5, R0, 0x2, RZ ;  /* 0x0000000200057824 */ /* 0x000fe200078e00ff */
[----:B------:R-:W-:Y:S01]  /*1570*/  SHF.R.U32.HI R0, RZ, 0x2, R4 ;  /* 0x00000002ff007819 */ /* 0x000fe20000011604 */
[--C-:B------:R-:W-:Y:S01]  /*1580*/  @!P0 IMAD.IADD R41, R41, 0x1, -R2.reuse ;  /* 0x0000000129298824 */ /* 0x100fe200078e0a02 */
[----:B------:R-:W-:Y:S01]  /*1590*/  ISETP.GE.AND P0, PT, R34, RZ, PT ;  /* 0x000000ff2200720c */ /* 0x000fe20003f06270 */
        /* <DEDUP_REMOVED lines=8> */
[----:B------:R-:W-:Y:S01]  /*1620*/  @!P4 IMAD.MOV R29, RZ, RZ, -R29 ;  /* 0x000000ffff1dc224 */ /* 0x000fe200078e0a1d */
[----:B------:R-:W-:Y:S01]  /*1630*/  ISETP.GE.AND P4, PT, R7, RZ, PT ;  /* 0x000000ff0700720c */ /* 0x000fe20003f86270 */
[----:B------:R-:W-:Y:S01]  /*1640*/  @!P2 IMAD.IADD R39, R39, 0x1, -R2 ;  /* 0x000000012727a824 */ /* 0x000fe200078e0a02 */
[----:B------:R-:W-:Y:S01]  /*1650*/  LOP3.LUT R5, R5, R0, RZ, 0x3c, !PT ;  /* 0x0000000005057212 */ /* 0x000fe200078e3cff */
[----:B------:R-:W-:Y:S01]  /*1660*/  IMAD R2, R8, UR4, RZ ;  /* 0x0000000408027c24 */ /* 0x000fe2000f8e02ff */
[----:B------:R-:W-:Y:S01]  /*1670*/  ISETP.NE.AND P2, PT, R11, RZ, PT ;  /* 0x000000ff0b00720c */ /* 0x000fe20003f45270 */
[----:B------:R-:W-:Y:S01]  /*1680*/  @!P0 IMAD.MOV R37, RZ, RZ, -R37 ;  /* 0x000000ffff258224 */ /* 0x000fe200078e0a25 */
[----:B------:R-:W-:Y:S01]  /*1690*/  LOP3.LUT R0, RZ, R11, RZ, 0x33, !PT ;  /* 0x0000000bff007212 */ /* 0x000fe200078e33ff */
[----:B------:R-:W-:Y:S01]  /*16a0*/  @!P5 IMAD.MOV R33, RZ, RZ, -R33 ;  /* 0x000000ffff21d224 */ /* 0x000fe200078e0a21 */
[----:B------:R-:W-:Y:S01]  /*16b0*/  LEA R7, P0, R2, UR6, 0x1 ;  /* 0x0000000602077c11 */ /* 0x000fe2000f8008ff */
[----:B------:R-:W-:Y:S01]  /*16c0*/  @!P3 IMAD.MOV R31, RZ, RZ, -R31 ;  /* 0x000000ffff1fb224 */ /* 0x000fe200078e0a1f */
[C---:B------:R-:W-:Y:S01]  /*16d0*/  SEL R9, R0.reuse, R9, !P2 ;  /* 0x0000000900097207 */ /* 0x040fe20005000000 */
[----:B------:R-:W-:Y:S01]  /*16e0*/  @!P1 IMAD.MOV R35, RZ, RZ, -R35 ;  /* 0x000000ffff239224 */ /* 0x000fe200078e0a23 */
[C---:B------:R-:W-:Y:S01]  /*16f0*/  SEL R13, R0.reuse, R13, !P2 ;  /* 0x0000000d000d7207 */ /* 0x040fe20005000000 */
[----:B------:R-:W-:Y:S01]  /*1700*/  @!P6 IMAD.MOV R39, RZ, RZ, -R39 ;  /* 0x000000ffff27e224 */ /* 0x000fe200078e0a27 */
[----:B------:R-:W-:Y:S01]  /*1710*/  ULDC UR4, c[0x0][0x240] ;  /* 0x0000900000047ab9 */ /* 0x000fe20000000800 */
[----:B------:R-:W-:Y:S01]  /*1720*/  @!P4 IMAD.MOV R41, RZ, RZ, -R41 ;  /* 0x000000ffff29c224 */ /* 0x000fe200078e0a29 */
[C---:B------:R-:W-:Y:S01]  /*1730*/  SEL R15, R0.reuse, R15, !P2 ;  /* 0x0000000f000f7207 */ /* 0x040fe20005000000 */
[----:B------:R-:W-:Y:S01]  /*1740*/  IMAD R9, R9, UR4, RZ ;  /* 0x0000000409097c24 */ /* 0x000fe2000f8e02ff */
[C---:B------:R-:W-:Y:S01]  /*1750*/  SEL R17, R0.reuse, R17, !P2 ;  /* 0x0000001100117207 */ /* 0x040fe20005000000 */
[----:B------:R-:W-:Y:S01]  /*1760*/  IMAD R13, R13, UR4, RZ ;  /* 0x000000040d0d7c24 */ /* 0x000fe2000f8e02ff */
[----:B------:R-:W-:Y:S01]  /*1770*/  SEL R19, R0, R19, !P2 ;  /* 0x0000001300137207 */ /* 0x000fe20005000000 */
[----:B------:R-:W-:Y:S01]  /*1780*/  IMAD R15, R15, UR4, RZ ;  /* 0x000000040f0f7c24 */ /* 0x000fe2000f8e02ff */
[----:B------:R-:W-:Y:S01]  /*1790*/  LEA.HI.X.SX32 R2, R2, UR7, 0x1, P0 ;  /* 0x0000000702027c11 */ /* 0x000fe200080f0eff */
[----:B------:R-:W-:Y:S01]  /*17a0*/  ULDC.64 UR6, c[0x0][0x218] ;  /* 0x0000860000067ab9 */ /* 0x000fe20000000a00 */
[C---:B------:R-:W-:Y:S01]  /*17b0*/  SEL R21, R0.reuse, R21, !P2 ;  /* 0x0000001500157207 */ /* 0x040fe20005000000 */
[----:B------:R-:W-:Y:S01]  /*17c0*/  IMAD R17, R17, UR4, RZ ;  /* 0x0000000411117c24 */ /* 0x000fe2000f8e02ff */
        /* <DEDUP_REMOVED lines=18> */
[----:B------:R-:W-:Y:S01]  /*18f0*/  SEL R0, R0, R41, !P2 ;  /* 0x0000002900007207 */ /* 0x000fe20005000000 */
[----:B------:R-:W-:Y:S01]  /*1900*/  IMAD R37, R37, UR4, RZ ;  /* 0x0000000425257c24 */ /* 0x000fe2000f8e02ff */
[----:B------:R-:W-:Y:S01]  /*1910*/  LEA R11, P2, R9, UR6, 0x1 ;  /* 0x00000006090b7c11 */ /* 0x000fe2000f8408ff */
[----:B------:R-:W-:Y:S01]  /*1920*/  IMAD R39, R39, UR4, RZ ;  /* 0x0000000427277c24 */ /* 0x000fe2000f8e02ff */
[----:B------:R-:W-:Y:S01]  /*1930*/  LEA R10, P1, R13, UR6, 0x1 ;  /* 0x000000060d0a7c11 */ /* 0x000fe2000f8208ff */
[----:B------:R-:W-:Y:S01]  /*1940*/  IMAD R0, R0, UR4, RZ ;  /* 0x0000000400007c24 */ /* 0x000fe2000f8e02ff */
[----:B------:R-:W-:Y:S01]  /*1950*/  LEA R12, P0, R15, UR6, 0x1 ;  /* 0x000000060f0c7c11 */ /* 0x000fe2000f8008ff */
[----:B------:R1:W-:Y:S01]  /*1960*/  STL [R1+0x128], R11 ;  /* 0x0001280b01007387 */ /* 0x0003e20000100800 */
[----:B------:R-:W-:Y:S01]  /*1970*/  LEA.HI.X.SX32 R9, R9, UR7, 0x1, P2 ;  /* 0x0000000709097c11 */ /* 0x000fe200090f0eff */
[----:B------:R-:W-:Y:S01]  /*1980*/  UMOV UR4, URZ ;  /* 0x0000003f00047c82 */ /* 0x000fe20008000000 */
[----:B------:R-:W-:Y:S01]  /*1990*/  LEA R108, P5, R21, UR6, 0x1 ;  /* 0x00000006156c7c11 */ /* 0x000fe2000f8a08ff */
[----:B------:R2:W-:Y:S01]  /*19a0*/  STL [R1+0x120], R10 ;  /* 0x0001200a01007387 */ /* 0x0005e20000100800 */
[----:B------:R-:W-:-:S02]  /*19b0*/  LEA R106, P3, R8, UR6, 0x1 ;  /* 0x00000006086a7c11 */ /* 0x000fc4000f8608ff */
[----:B------:R-:W-:Y:S02]  /*19c0*/  CS2R R40, SRZ ;  /* 0x0000000000287805 */ /* 0x000fe4000001ff00 */
[----:B------:R-:W-:Y:S01]  /*19d0*/  LEA.HI.X.SX32 R107, R21, UR7, 0x1, P5 ;  /* 0x00000007156b7c11 */ /* 0x000fe2000a8f0eff */
[----:B------:R-:W-:Y:S01]  /*19e0*/  STL [R1+0x118], R12 ;  /* 0x0001180c01007387 */ /* 0x000fe20000100800 */
[----:B------:R-:W-:Y:S02]  /*19f0*/  LEA.HI.X.SX32 R21, R8, UR7, 0x1, P3 ;  /* 0x0000000708157c11 */ /* 0x000fe400098f0eff */
[----:B-1----:R-:W-:Y:S01]  /*1a00*/  LEA R11, P4, R17, UR6, 0x1 ;  /* 0x00000006110b7c11 */ /* 0x002fe2000f8808ff */
[----:B------:R-:W1:Y:S01]  /*1a10*/  LDC R8, c[0x0][0x23c] ;  /* 0x00008f00ff087b82 */ /* 0x000e620000000800 */
[----:B------:R-:W-:Y:S02]  /*1a20*/  LEA R23, P2, R25, UR6, 0x1 ;  /* 0x0000000619177c11 */ /* 0x000fe4000f8408ff */
[----:B--2---:R-:W-:Y:S01]  /*1a30*/  LEA R10, P6, R19, UR6, 0x1 ;  /* 0x00000006130a7c11 */ /* 0x004fe2000f8c08ff */
[----:B------:R-:W-:Y:S01]  /*1a40*/  STL [R1+0x110], R11 ;  /* 0x0001100b01007387 */ /* 0x000fe20000100800 */
[----:B------:R-:W-:-:S02]  /*1a50*/  LEA.HI.X.SX32 R22, R25, UR7, 0x1, P2 ;  /* 0x0000000719167c11 */ /* 0x000fc400090f0eff */
[----:B------:R-:W-:Y:S02]  /*1a60*/  CS2R R24, SRZ ;  /* 0x0000000000187805 */ /* 0x000fe4000001ff00 */
[----:B------:R-:W-:Y:S01]  /*1a70*/  LEA R97, P5, R35, UR6, 0x1 ;  /* 0x0000000623617c11 */ /* 0x000fe2000f8a08ff */
[----:B------:R2:W-:Y:S01]  /*1a80*/  STL [R1+0x108], R10 ;  /* 0x0001080a01007387 */ /* 0x0005e20000100800 */
[----:B------:R-:W-:Y:S02]  /*1a90*/  LEA R99, P3, R37, UR6, 0x1 ;  /* 0x0000000625637c11 */ /* 0x000fe4000f8608ff */
[----:B------:R-:W-:Y:S01]  /*1aa0*/  LEA R101, P2, R39, UR6, 0x1 ;  /* 0x0000000627657c11 */ /* 0x000fe2000f8408ff */
[----:B------:R3:W-:Y:S01]  /*1ab0*/  STL [R1+0x124], R9 ;  /* 0x0001240901007387 */ /* 0x0007e20000100800 */
[----:B------:R-:W-:Y:S02]  /*1ac0*/  LEA.HI.X.SX32 R96, R35, UR7, 0x1, P5 ;  /* 0x0000000723607c11 */ /* 0x000fe4000a8f0eff */
[----:B------:R-:W-:-:S02]  /*1ad0*/  CS2R R34, SRZ ;  /* 0x0000000000227805 */ /* 0x000fc4000001ff00 */
[----:B------:R-:W-:Y:S02]  /*1ae0*/  LEA.HI.X.SX32 R98, R37, UR7, 0x1, P3 ;  /* 0x0000000725627c11 */ /* 0x000fe400098f0eff */
[----:B------:R-:W-:Y:S02]  /*1af0*/  CS2R R36, SRZ ;  /* 0x0000000000247805 */ /* 0x000fe4000001ff00 */
[----:B------:R-:W-:Y:S02]  /*1b00*/  LEA.HI.X.SX32 R100, R39, UR7, 0x1, P2 ;  /* 0x0000000727647c11 */ /* 0x000fe400090f0eff */
[----:B------:R-:W-:Y:S02]  /*1b10*/  CS2R R38, SRZ ;  /* 0x0000000000267805 */ /* 0x000fe4000001ff00 */
[----:B--2---:R-:W-:Y:S02]  /*1b20*/  LEA.HI.X.SX32 R10, R13, UR7, 0x1, P1 ;  /* 0x000000070d0a7c11 */ /* 0x004fe400088f0eff */
[----:B------:R-:W-:-:S02]  /*1b30*/  LEA R89, P1, R27, UR6, 0x1 ;  /* 0x000000061b597c11 */ /* 0x000fc4000f8208ff */
[----:B---3--:R-:W-:Y:S01]  /*1b40*/  LEA.HI.X.SX32 R9, R15, UR7, 0x1, P0 ;  /* 0x000000070f097c11 */ /* 0x008fe200080f0eff */
[----:B------:R2:W-:Y:S01]  /*1b50*/  STL [R1+0x11c], R10 ;  /* 0x00011c0a01007387 */ /* 0x0005e20000100800 */
[----:B0-----:R-:W-:Y:S02]  /*1b60*/  LEA.HI.X.SX32 R88, R27, UR7, 0x1, P1 ;  /* 0x000000071b587c11 */ /* 0x001fe400088f0eff */
[----:B------:R-:W-:Y:S02]  /*1b70*/  CS2R R26, SRZ ;  /* 0x00000000001a7805 */ /* 0x000fe4000001ff00 */
[C---:B------:R-:W-:Y:S01]  /*1b80*/  LEA R103, P1, R0.reuse, UR6, 0x1 ;  /* 0x0000000600677c11 */ /* 0x040fe2000f8208ff */
[----:B------:R0:W-:Y:S01]  /*1b90*/  STL [R1+0x114], R9 ;  /* 0x0001140901007387 */ /* 0x0001e20000100800 */
[----:B------:R-:W-:Y:S02]  /*1ba0*/  LEA R91, P0, R29, UR6, 0x1 ;  /* 0x000000061d5b7c11 */ /* 0x000fe4000f8008ff */
[----:B------:R-:W-:-:S02]  /*1bb0*/  LEA.HI.X.SX32 R102, R0, UR7, 0x1, P1 ;  /* 0x0000000700667c11 */ /* 0x000fc400088f0eff */
[----:B------:R-:W-:Y:S02]  /*1bc0*/  LEA.HI.X.SX32 R90, R29, UR7, 0x1, P0 ;  /* 0x000000071d5a7c11 */ /* 0x000fe400080f0eff */
[----:B------:R-:W-:Y:S02]  /*1bd0*/  CS2R R28, SRZ ;  /* 0x00000000001c7805 */ /* 0x000fe4000001ff00 */
[----:B--2---:R-:W-:Y:S02]  /*1be0*/  LEA.HI.X.SX32 R10, R17, UR7, 0x1, P4 ;  /* 0x00000007110a7c11 */ /* 0x004fe4000a0f0eff */
[----:B------:R-:W-:Y:S02]  /*1bf0*/  LEA R93, P4, R31, UR6, 0x1 ;  /* 0x000000061f5d7c11 */ /* 0x000fe4000f8808ff */
[----:B0-----:R-:W-:Y:S01]  /*1c00*/  LEA.HI.X.SX32 R9, R19, UR7, 0x1, P6 ;  /* 0x0000000713097c11 */ /* 0x001fe2000b0f0eff */
[----:B------:R-:W-:Y:S01]  /*1c10*/  STL [R1+0x10c], R10 ;  /* 0x00010c0a01007387 */ /* 0x000fe20000100800 */
[----:B------:R-:W-:Y:S01]  /*1c20*/  LEA R95, P6, R33, UR6, 0x1 ;  /* 0x00000006215f7c11 */ /* 0x000fe2000f8c08ff */
[----:B------:R-:W-:Y:S01]  /*1c30*/  UIADD3 UR6, UP0, UR10, 0x2, URZ ;  /* 0x000000020a067890 */ /* 0x000fe2000ff1e03f */
[----:B------:R-:W-:Y:S01]  /*1c40*/  LEA.HI.X.SX32 R92, R31, UR7, 0x1, P4 ;  /* 0x000000071f5c7c11 */ /* 0x000fe2000a0f0eff */
[----:B------:R0:W-:Y:S01]  /*1c50*/  STL [R1+0x104], R9 ;  /* 0x0001040901007387 */ /* 0x0001e20000100800 */
[----:B------:R-:W-:Y:S01]  /*1c60*/  LEA.HI.X.SX32 R94, R33, UR7, 0x1, P6 ;  /* 0x00000007215e7c11 */ /* 0x000fe2000b0f0eff */
[----:B------:R-:W-:Y:S01]  /*1c70*/  UIADD3.X UR7, UR4, 0x40000040, URZ, UP0, !UPT ;  /* 0x4000004004077890 */ /* 0x000fe200087fe43f */
[----:B------:R-:W-:Y:S01]  /*1c80*/  CS2R R30, SRZ ;  /* 0x00000000001e7805 */ /* 0x000fe2000001ff00 */
[----:B------:R-:W-:Y:S01]  /*1c90*/  STL [R1], RZ ;  /* 0x000000ff01007387 */ /* 0x000fe20000100800 */
[----:B------:R-:W-:Y:S01]  /*1ca0*/  CS2R R32, SRZ ;  /* 0x0000000000207805 */ /* 0x000fe2000001ff00 */
[----:B------:R-:W-:-:S02]  /*1cb0*/  UIADD3.64 UR22, UR6, 0x2, URZ ;  /* 0x0000000206167897 */ /* 0x000fc4000fffe03f */
[----:B------:R-:W-:Y:S01]  /*1cc0*/  STL [R1+0x4], RZ ;  /* 0x000004ff01007387 */ /* 0x000fe20000100800 */
[----:B------:R-:W-:Y:S01]  /*1cd0*/  UIADD3.64 UR18, UR6, 0x4, URZ ;  /* 0x0000000406127897 */ /* 0x000fe2000fffe03f */
[----:B0-----:R-:W-:Y:S02]  /*1ce0*/  LOP3.LUT R9, R104, 0x3f, RZ, 0xc0, !PT ;  /* 0x0000003f68097812 */ /* 0x001fe400078ec0ff */
[----:B------:R-:W-:Y:S03]  /*1cf0*/  STL [R1+0x8], RZ ;  /* 0x000008ff01007387 */ /* 0x000fe60000100800 */
[----:B------:R-:W-:Y:S01]  /*1d00*/  IMAD R4, R4, 0x40, R9 ;  /* 0x0000004004047824 */ /* 0x000fe200078e0209 */
[----:B------:R-:W-:Y:S01]  /*1d10*/  STL [R1+0xc], RZ ;  /* 0x00000cff01007387 */ /* 0x000fe20000100800 */
[----:B-1----:R-:W-:Y:S01]  /*1d20*/  IMAD R0, R9, R8, RZ ;  /* 0x0000000809007224 */ /* 0x002fe200078e02ff */
[----:B------:R-:W-:Y:S01]  /*1d30*/  SHF.R.S32.HI R0, RZ, 0x6, R3 ;  /* 0x00000006ff007819 */ /* 0x000fe20000011403 */
[----:B------:R-:W-:Y:S01]  /*1d40*/  IMAD.SHL.U32 R4, R4, 0x2, RZ ;  /* 0x0000000204047824 */ /* 0x000fe200078e00ff */
[----:B------:R-:W-:Y:S04]  /*1d50*/  STL [R1+0x10], RZ ;  /* 0x000010ff01007387 */ /* 0x000fe80000100800 */
[----:B------:R-:W-:Y:S01]  /*1d60*/  STL [R1+0x14], RZ ;  /* 0x000014ff01007387 */ /* 0x000fe20000100800 */
[----:B------:R-:W-:-:S02]  /*1d70*/  LOP3.LUT R3, R4, 0x10, RZ, 0x3c, !PT ;  /* 0x0000001004037812 */ /* 0x000fc400078e3cff */
[C---:B------:R-:W-:Y:S01]  /*1d80*/  LOP3.LUT R9, R4.reuse, 0x20, RZ, 0x3c, !PT ;  /* 0x0000002004097812 */ /* 0x040fe200078e3cff */
[----:B------:R-:W-:Y:S01]  /*1d90*/  STL [R1+0x18], RZ ;  /* 0x000018ff01007387 */ /* 0x000fe20000100800 */
[C---:B------:R-:W-:Y:S02]  /*1da0*/  LOP3.LUT R8, R4.reuse, 0x30, RZ, 0x3c, !PT ;  /* 0x0000003004087812 */ /* 0x040fe400078e3cff */
[C---:B------:R-:W-:Y:S01]  /*1db0*/  LOP3.LUT R3, R4.reuse, 0x40, RZ, 0x3c, !PT ;  /* 0x0000004004037812 */ /* 0x040fe200078e3cff */
[----:B------:R-:W-:Y:S01]  /*1dc0*/  STL [R1+0x1c], RZ ;  /* 0x00001cff01007387 */ /* 0x000fe20000100800 */
[C---:B------:R-:W-:Y:S02]  /*1dd0*/  LOP3.LUT R9, R4.reuse, 0x50, RZ, 0x3c, !PT ;  /* 0x0000005004097812 */ /* 0x040fe400078e3cff */
[C---:B------:R-:W-:Y:S01]  /*1de0*/  LOP3.LUT R8, R4.reuse, 0x60, RZ, 0x3c, !PT ;  /* 0x0000006004087812 */ /* 0x040fe200078e3cff */
[----:B------:R-:W-:Y:S01]  /*1df0*/  STL [R1+0x20], RZ ;  /* 0x000020ff01007387 */ /* 0x000fe20000100800 */
[----:B------:R-:W-:-:S03]  /*1e00*/  LOP3.LUT R3, R4, 0x70, RZ, 0x3c, !PT ;  /* 0x0000007004037812 */ /* 0x000fc600078e3cff */
[----:B------:R-:W-:Y:S04]  /*1e10*/  STL [R1+0x24], RZ ;  /* 0x000024ff01007387 */ /* 0x000fe80000100800 */
        /* <DEDUP_REMOVED lines=54> */
[----:B------:R0:W-:Y:S02]  /*2180*/  STL [R1+0x100], R0 ;  /* 0x0001000001007387 */ /* 0x0001e40000100800 */
[----:B0-----:R-:W-:-:S07]  /*2190*/  IMAD.U32 R0, RZ, RZ, UR8 ;  /* 0x00000008ff007e24 */ /* 0x001fce000f8e00ff */
.L_x_1:
[----:B------:R-:W0:Y:S01]  /*21a0*/  LDC R8, c[0x0][0x238] ;  /* 0x00008e00ff087b82 */ /* 0x000e220000000800 */
[----:B-----5:R-:W-:Y:S01]  /*21b0*/  STL [R1+0x238], R6 ;  /* 0x0002380601007387 */ /* 0x020fe20000100800 */
[C---:B------:R-:W-:Y:S01]  /*21c0*/  ISETP.GT.AND P0, PT, R0.reuse, 0x2, PT ;  /* 0x000000020000780c */ /* 0x040fe20003f04270 */
[----:B------:R-:W-:Y:S01]  /*21d0*/  IMAD.MOV.U32 R3, RZ, RZ, R2 ;  /* 0x000000ffff037224 */ /* 0x000fe200078e0002 */
[C---:B------:R-:W-:Y:S01]  /*21e0*/  ISETP.GT.AND P4, PT, R0.reuse, 0x6, PT ;  /* 0x000000060000780c */ /* 0x040fe20003f84270 */
[----:B------:R1:W-:Y:S01]  /*21f0*/  STL.64 [R1+0x230], R86 ;  /* 0x0002305601007387 */ /* 0x0003e20000100a00 */
[----:B------:R-:W-:Y:S01]  /*2200*/  IMAD.MOV.U32 R2, RZ, RZ, R7 ;  /* 0x000000ffff027224 */ /* 0x000fe200078e0007 */
[C---:B------:R-:W-:Y:S01]  /*2210*/  ISETP.GT.AND P1, PT, R0.reuse, 0x3, PT ;  /* 0x000000030000780c */ /* 0x040fe20003f24270 */
[----:B------:R-:W2:Y:S01]  /*2220*/  LDC R16, c[0x0][0x238] ;  /* 0x00008e00ff107b82 */ /* 0x000ea20000000800 */
[----:B------:R3:W-:Y:S01]  /*2230*/  STL.64 [R1+0x228], R84 ;  /* 0x0002285401007387 */ /* 0x0007e20000100a00 */
[----:B------:R-:W-:-:S02]  /*2240*/  ISETP.GT.AND P2, PT, R0, 0x4, PT ;  /* 0x000000040000780c */ /* 0x000fc40003f44270 */
[----:B------:R-:W-:Y:S01]  /*2250*/  ISETP.GT.AND P3, PT, R0, 0x5, PT ;  /* 0x000000050000780c */ /* 0x000fe20003f64270 */
[----:B------:R4:W-:Y:S03]  /*2260*/  STL.64 [R1+0x220], R82 ;  /* 0x0002205201007387 */ /* 0x0009e60000100a00 */
[----:B------:R-:W2:Y:S01]  /*2270*/  LDC R10, c[0x0][0x238] ;  /* 0x00008e00ff0a7b82 */ /* 0x000ea20000000800 */
[----:B------:R-:W-:Y:S01]  /*2280*/  STL.64 [R1+0x218], R80 ;  /* 0x0002185001007387 */ /* 0x000fe20000100a00 */
[----:B-1----:R-:W-:Y:S02]  /*2290*/  PRMT R87, RZ, 0x7610, R87 ;  /* 0x00007610ff577816 */ /* 0x002fe40000000057 */
[----:B------:R-:W-:Y:S01]  /*22a0*/  PRMT R20, RZ, 0x7610, R20 ;  /* 0x00007610ff147816 */ /* 0x000fe20000000014 */
[----:B------:R1:W-:Y:S01]  /*22b0*/  STL.64 [R1+0x210], R78 ;  /* 0x0002104e01007387 */ /* 0x0003e20000100a00 */
[----:B---3--:R-:W-:Y:S01]  /*22c0*/  PRMT R84, RZ, 0x7610, R84 ;  /* 0x00007610ff547816 */ /* 0x008fe20000000054 */
[----:B0-----:R-:W-:-:S02]  /*22d0*/  IMAD.SHL.U32 R8, R8, 0x2, RZ ;  /* 0x0000000208087824 */ /* 0x001fc400078e00ff */
[----:B------:R-:W-:Y:S01]  /*22e0*/  STL.64 [R1+0x208], R76 ;  /* 0x0002084c01007387 */ /* 0x000fe20000100a00 */
[----:B----4-:R-:W0:Y:S01]  /*22f0*/  LDC R82, c[0x0][0x238] ;  /* 0x00008e00ff527b82 */ /* 0x010e220000000800 */
[----:B------:R-:W-:Y:S01]  /*2300*/  PRMT R83, RZ, 0x7610, R83 ;  /* 0x00007610ff537816 */ /* 0x000fe20000000053 */
[----:B------:R-:W-:Y:S01]  /*2310*/  IMAD.WIDE R8, R8, 0x2, R2 ;  /* 0x0000000208087825 */ /* 0x000fe200078e0202 */
[----:B------:R-:W-:Y:S05]  /*2320*/  STL.64 [R1+0x200], R74 ;  /* 0x0002004a01007387 */ /* 0x000fea0000100a00 */
[----:B------:R-:W3:Y:S01]  /*2330*/  LDC R14, c[0x0][0x238] ;  /* 0x00008e00ff0e7b82 */ /* 0x000ee20000000800 */
[----:B------:R-:W-:Y:S01]  /*2340*/  STL.64 [R1+0x1f8], R72 ;  /* 0x0001f84801007387 */ /* 0x000fe20000100a00 */
[----:B--2---:R-:W-:-:S06]  /*2350*/  IMAD R16, R16, 0x6, RZ ;  /* 0x0000000610107824 */ /* 0x004fcc00078e02ff */
[----:B------:R-:W2:Y:S01]  /*2360*/  LDC R12, c[0x0][0x238] ;  /* 0x00008e00ff0c7b82 */ /* 0x000ea20000000800 */
[----:B------:R-:W-:Y:S01]  /*2370*/  STL.64 [R1+0x1f0], R70 ;  /* 0x0001f04601007387 */ /* 0x000fe20000100a00 */
[----:B------:R-:W-:Y:S01]  /*2380*/  IMAD.WIDE R16, R16, 0x2, R2 ;  /* 0x0000000210107825 */ /* 0x000fe200078e0202 */
[----:B------:R-:W-:Y:S02]  /*2390*/  ISETP.GT.AND P5, PT, R0, 0x10, PT ;  /* 0x000000100000780c */ /* 0x000fe40003fa4270 */
[----:B------:R-:W-:Y:S01]  /*23a0*/  STL.64 [R1+0x1e8], R68 ;  /* 0x0001e84401007387 */ /* 0x000fe20000100a00 */
[----:B------:R-:W-:Y:S01]  /*23b0*/  IMAD R10, R10, 0x3, RZ ;  /* 0x000000030a0a7824 */ /* 0x000fe200078e02ff */
[----:B------:R-:W-:Y:S01]  /*23c0*/  PRMT R19, RZ, 0x7610, R19 ;  /* 0x00007610ff137816 */ /* 0x000fe20000000013 */
[----:B-1----:R-:W1:Y:S01]  /*23d0*/  LDC R79, c[0x0][0x238] ;  /* 0x00008e00ff4f7b82 */ /* 0x002e620000000800 */
[----:B------:R-:W-:Y:S01]  /*23e0*/  STL.64 [R1+0x1e0], R66 ;  /* 0x0001e04201007387 */ /* 0x000fe20000100a00 */
[----:B0-----:R-:W-:Y:S01]  /*23f0*/  IMAD R82, R82, 0x7, RZ ;  /* 0x0000000752527824 */ /* 0x001fe200078e02ff */
[----:B------:R-:W-:Y:S01]  /*2400*/  PRMT R85, RZ, 0x7610, R85 ;  /* 0x00007610ff557816 */ /* 0x000fe20000000055 */
[----:B------:R-:W-:Y:S01]  /*2410*/  IMAD.WIDE R10, R10, 0x2, R2 ;  /* 0x000000020a0a7825 */ /* 0x000fe200078e0202 */
[----:B------:R-:W-:Y:S01]  /*2420*/  STL.64 [R1+0x1d8], R64 ;  /* 0x0001d84001007387 */ /* 0x000fe20000100a00 */
[----:B------:R-:W-:-:S02]  /*2430*/  PRMT R86, RZ, 0x7610, R86 ;  /* 0x00007610ff567816 */ /* 0x000fc40000000056 */
[----:B------:R-:W0:Y:S01]  /*2440*/  LDC R81, c[0x0][0x238] ;  /* 0x00008e00ff517b82 */ /* 0x000e220000000800 */
[----:B------:R4:W-:Y:S01]  /*2450*/  STL.64 [R1+0x1d0], R62 ;  /* 0x0001d03e01007387 */ /* 0x0009e20000100a00 */
[----:B---3--:R-:W-:-:S03]  /*2460*/  IMAD R14, R14, 0x5, RZ ;  /* 0x000000050e0e7824 */ /* 0x008fc600078e02ff */
[----:B------:R-:W-:Y:S01]  /*2470*/  STL.64 [R1+0x1c8], R60 ;  /* 0x0001c83c01007387 */ /* 0x000fe20000100a00 */
[----:B------:R-:W-:Y:S02]  /*2480*/  IMAD.WIDE R14, R14, 0x2, R2 ;  /* 0x000000020e0e7825 */ /* 0x000fe400078e0202 */
[----:B------:R-:W3:Y:S01]  /*2490*/  LDC R80, c[0x0][0x238] ;  /* 0x00008e00ff507b82 */ /* 0x000ee20000000800 */
[----:B------:R-:W-:Y:S01]  /*24a0*/  STL.64 [R1+0x1c0], R58 ;  /* 0x0001c03a01007387 */ /* 0x000fe20000100a00 */
[----:B--2---:R-:W-:-:S03]  /*24b0*/  IMAD.SHL.U32 R12, R12, 0x4, RZ ;  /* 0x000000040c0c7824 */ /* 0x004fc600078e00ff */
[----:B------:R-:W-:Y:S01]  /*24c0*/  STL.64 [R1+0x1b8], R56 ;  /* 0x0001b83801007387 */ /* 0x000fe20000100a00 */
[----:B------:R-:W-:Y:S02]  /*24d0*/  IMAD.WIDE R12, R12, 0x2, R2 ;  /* 0x000000020c0c7825 */ /* 0x000fe400078e0202 */
[----:B----4-:R-:W2:Y:S01]  /*24e0*/  LDC R63, c[0x0][0x238] ;  /* 0x00008e00ff3f7b82 */ /* 0x010ea20000000800 */
[----:B------:R-:W-:Y:S04]  /*24f0*/  STL.64 [R1+0x1b0], R54 ;  /* 0x0001b03601007387 */ /* 0x000fe80000100a00 */
[----:B------:R-:W-:Y:S03]  /*2500*/  STL.64 [R1+0x1a8], R52 ;  /* 0x0001a83401007387 */ /* 0x000fe60000100a00 */
[----:B------:R-:W4:Y:S01]  /*2510*/  LDC R68, c[0x0][0x238] ;  /* 0x00008e00ff447b82 */ /* 0x000f220000000800 */
[----:B------:R-:W-:Y:S04]  /*2520*/  STL.64 [R1+0x1a0], R50 ;  /* 0x0001a03201007387 */ /* 0x000fe80000100a00 */
[----:B------:R-:W-:Y:S03]  /*2530*/  STL.64 [R1+0x198], R48 ;  /* 0x0001983001007387 */ /* 0x000fe60000100a00 */
[----:B------:R-:W4:Y:S01]  /*2540*/  LDC R69, c[0x0][0x238] ;  /* 0x00008e00ff457b82 */ /* 0x000f220000000800 */
[----:B------:R-:W-:Y:S04]  /*2550*/  STL.64 [R1+0x190], R46 ;  /* 0x0001902e01007387 */ /* 0x000fe80000100a00 */
[----:B------:R-:W-:Y:S03]  /*2560*/  STL.64 [R1+0x188], R44 ;  /* 0x0001882c01007387 */ /* 0x000fe60000100a00 */
[----:B------:R-:W4:Y:S01]  /*2570*/  LDC R70, c[0x0][0x238] ;  /* 0x00008e00ff467b82 */ /* 0x000f220000000800 */
[----:B------:R-:W-:Y:S04]  /*2580*/  STL.64 [R1+0x180], R42 ;  /* 0x0001802a01007387 */ /* 0x000fe80000100a00 */
[----:B------:R1:W4:Y:S01]  /*2590*/  @P0 LDG.E.U16 R83, desc[UR14][R8.64] ;  /* 0x0000000e08530981 */ /* 0x000322000c1e1500 */
[----:B------:R-:W-:-:S03]  /*25a0*/  ISETP.GT.AND P0, PT, R0, 0x7, PT ;  /* 0x000000070000780c */ /* 0x000fc60003f04270 */
[----:B------:R-:W-:Y:S04]  /*25b0*/  STL.64 [R1+0x178], R40 ;  /* 0x0001782801007387 */ /* 0x000fe80000100a00 */
[----:B------:R-:W-:Y:S04]  /*25c0*/  STL.64 [R1+0x170], R38 ;  /* 0x0001702601007387 */ /* 0x000fe80000100a00 */
[----:B------:R-:W-:Y:S04]  /*25d0*/  STL.64 [R1+0x168], R36 ;  /* 0x0001682401007387 */ /* 0x000fe80000100a00 */
[----:B------:R-:W-:Y:S04]  /*25e0*/  STL.64 [R1+0x160], R34 ;  /* 0x0001602201007387 */ /* 0x000fe80000100a00 */
[----:B------:R-:W-:Y:S01]  /*25f0*/  STL.64 [R1+0x158], R32 ;  /* 0x0001582001007387 */ /* 0x000fe20000100a00 */
[----:B-1----:R-:W-:-:S02]  /*2600*/  IMAD.WIDE R8, R82, 0x2, R2 ;  /* 0x0000000252087825 */ /* 0x002fc400078e0202 */
[----:B------:R-:W1:Y:S01]  /*2610*/  LDC R82, c[0x0][0x238] ;  /* 0x00008e00ff527b82 */ /* 0x000e620000000800 */
[----:B------:R-:W-:Y:S01]  /*2620*/  STL.64 [R1+0x150], R30 ;  /* 0x0001501e01007387 */ /* 0x000fe20000100a00 */
[----:B--2---:R-:W-:-:S03]  /*2630*/  IMAD R63, R63, 0xc, RZ ;  /* 0x0000000c3f3f7824 */ /* 0x004fc600078e02ff */
[----:B------:R2:W-:Y:S04]  /*2640*/  STL.64 [R1+0x148], R28 ;  /* 0x0001481c01007387 */ /* 0x0005e80000100a00 */
[----:B------:R-:W4:Y:S04]  /*2650*/  @P4 LDG.E.U16 R87, desc[UR14][R16.64] ;  /* 0x0000000e10574981 */ /* 0x000f28000c1e1500 */
[----:B------:R-:W4:Y:S01]  /*2660*/  @P1 LDG.E.U16 R84, desc[UR14][R10.64] ;  /* 0x0000000e0a541981 */ /* 0x000f22000c1e1500 */
[----:B--2---:R-:W-:Y:S01]  /*2670*/  PRMT R29, RZ, 0x7610, R29 ;  /* 0x00007610ff1d7816 */ /* 0x004fe2000000001d */
[----:B------:R-:W-:Y:S01]  /*2680*/  IMAD.SHL.U32 R79, R79, 0x8, RZ ;  /* 0x000000084f4f7824 */ /* 0x000fe200078e00ff */
[----:B------:R-:W-:Y:S01]  /*2690*/  PRMT R54, RZ, 0x7610, R54 ;  /* 0x00007610ff367816 */ /* 0x000fe20000000036 */
[----:B------:R-:W2:Y:S04]  /*26a0*/  @P2 LDG.E.U16 R85, desc[UR14][R12.64] ;  /* 0x0000000e0c552981 */ /* 0x000ea8000c1e1500 */
[----:B------:R0:W2:Y:S01]  /*26b0*/  @P0 LDG.E.U16 R29, desc[UR14][R8.64] ;  /* 0x0000000e081d0981 */ /* 0x0000a2000c1e1500 */
[----:B-1----:R-:W-:Y:S01]  /*26c0*/  IMAD R82, R82, 0xb, RZ ;  /* 0x0000000b52527824 */ /* 0x002fe200078e02ff */
[----:B------:R-:W-:-:S02]  /*26d0*/  PRMT R48, RZ, 0x7610, R48 ;  /* 0x00007610ff307816 */ /* 0x000fc40000000030 */
[----:B------:R-:W2:Y:S01]  /*26e0*/  @P3 LDG.E.U16 R86, desc[UR14][R14.64] ;  /* 0x0000000e0e563981 */ /* 0x000ea2000c1e1500 */
[----:B---3--:R-:W-:Y:S02]  /*26f0*/  IMAD R80, R80, 0x9, RZ ;  /* 0x0000000950507824 */ /* 0x008fe400078e02ff */
[----:B0-----:R-:W-:Y:S01]  /*2700*/  IMAD R81, R81, 0xa, RZ ;  /* 0x0000000a51517824 */ /* 0x001fe200078e02ff */
[----:B------:R-:W-:Y:S02]  /*2710*/  PRMT R125, RZ, 0x7610, R125 ;  /* 0x00007610ff7d7816 */ /* 0x000fe4000000007d */
[----:B------:R-:W-:Y:S01]  /*2720*/  PRMT R61, RZ, 0x7610, R61 ;  /* 0x00007610ff3d7816 */ /* 0x000fe2000000003d */
[----:B------:R-:W-:Y:S01]  /*2730*/  IMAD.WIDE R8, R63, 0x2, R2 ;  /* 0x000000023f087825 */ /* 0x000fe200078e0202 */
[----:B------:R-:W-:Y:S01]  /*2740*/  PRMT R67, RZ, 0x7610, R67 ;  /* 0x00007610ff437816 */ /* 0x000fe20000000043 */
[----:B------:R-:W0:Y:S01]  /*2750*/  LDC R63, c[0x0][0x238] ;  /* 0x00008e00ff3f7b82 */ /* 0x000e220000000800 */
[----:B------:R-:W-:Y:S01]  /*2760*/  ISETP.GT.AND P4, PT, R0, 0xb, PT ;  /* 0x0000000b0000780c */ /* 0x000fe20003f84270 */
[--C-:B------:R-:W-:Y:S01]  /*2770*/  IMAD.WIDE R16, R82, 0x2, R2.reuse ;  /* 0x0000000252107825 */ /* 0x100fe200078e0202 */
[C---:B------:R-:W-:Y:S01]  /*2780*/  ISETP.GT.AND P1, PT, R0.reuse, 0x8, PT ;  /* 0x000000080000780c */ /* 0x040fe20003f24270 */
[----:B------:R-:W-:Y:S02]  /*2790*/  STL.64 [R1+0x140], R26 ;  /* 0x0001401a01007387 */ /* 0x000fe40000100a00 */
[----:B------:R-:W-:Y:S01]  /*27a0*/  IMAD.WIDE R10, R79, 0x2, R2 ;  /* 0x000000024f0a7825 */ /* 0x000fe200078e0202 */
[----:B------:R-:W-:Y:S01]  /*27b0*/  ISETP.GT.AND P2, PT, R0, 0x9, PT ;  /* 0x000000090000780c */ /* 0x000fe20003f44270 */
[----:B------:R1:W-:Y:S06]  /*27c0*/  STL.64 [R1+0x138], R24 ;  /* 0x0001381801007387 */ /* 0x0003ec0000100a00 */
[----:B------:R3:W2:Y:S04]  /*27d0*/  @P4 LDG.E.U16 R54, desc[UR14][R16.64] ;  /* 0x0000000e10364981 */ /* 0x0006a8000c1e1500 */
[----:B------:R-:W2:Y:S01]  /*27e0*/  @P1 LDG.E.U16 R20, desc[UR14][R10.64] ;  /* 0x0000000e0a141981 */ /* 0x000ea2000c1e1500 */
[----:B0-----:R-:W-:-:S04]  /*27f0*/  IMAD.SHL.U32 R63, R63, 0x10, RZ ;  /* 0x000000103f3f7824 */ /* 0x001fc800078e00ff */
[----:B---3--:R-:W-:Y:S02]  /*2800*/  IMAD.WIDE R16, R63, 0x2, R2 ;  /* 0x000000023f107825 */ /* 0x008fe400078e0202 */
[----:B------:R-:W0:Y:S01]  /*2810*/  LDC R63, c[0x0][0x238] ;  /* 0x00008e00ff3f7b82 */ /* 0x000e220000000800 */
[----:B------:R-:W-:Y:S02]  /*2820*/  ISETP.GT.AND P1, PT, R0, 0xc, PT ;  /* 0x0000000c0000780c */ /* 0x000fe40003f24270 */
[----:B------:R-:W3:Y:S11]  /*2830*/  @P5 LDG.E.U16 R19, desc[UR14][R16.64] ;  /* 0x0000000e10135981 */ /* 0x000ef6000c1e1500 */
[----:B------:R1:W3:Y:S01]  /*2840*/  @P1 LDG.E.U16 R48, desc[UR14][R8.64] ;  /* 0x0000000e08301981 */ /* 0x0002e2000c1e1500 */
[----:B0-----:R-:W-:-:S04]  /*2850*/  IMAD R63, R63, 0x11, RZ ;  /* 0x000000113f3f7824 */ /* 0x001fc800078e02ff */
[--C-:B-1----:R-:W-:Y:S02]  /*2860*/  IMAD.WIDE R8, R63, 0x2, R2.reuse ;  /* 0x000000023f087825 */ /* 0x102fe400078e0202 */
[----:B------:R-:W0:Y:S01]  /*2870*/  LDC R63, c[0x0][0x238] ;  /* 0x00008e00ff3f7b82 */ /* 0x000e220000000800 */
[C---:B------:R-:W-:Y:S02]  /*2880*/  ISETP.GT.AND P3, PT, R0.reuse, 0xa, PT ;  /* 0x0000000a0000780c */ /* 0x040fe40003f64270 */
[----:B------:R-:W-:Y:S01]  /*2890*/  ISETP.GT.AND P1, PT, R0, 0x11, PT ;  /* 0x000000110000780c */ /* 0x000fe20003f24270 */
[----:B------:R-:W-:-:S04]  /*28a0*/  IMAD.WIDE R12, R80, 0x2, R2 ;  /* 0x00000002500c7825 */ /* 0x000fc800078e0202 */
[----:B------:R-:W-:Y:S01]  /*28b0*/  IMAD.WIDE R14, R81, 0x2, R2 ;  /* 0x00000002510e7825 */ /* 0x000fe200078e0202 */
[----:B------:R1:W3:Y:S03]  /*28c0*/  @P2 LDG.E.U16 R125, desc[UR14][R12.64] ;  /* 0x0000000e0c7d2981 */ /* 0x0002e6000c1e1500 */
[----:B----4-:R-:W-:Y:S02]  /*28d0*/  IMAD R69, R69, 0xe, RZ ;  /* 0x0000000e45457824 */ /* 0x010fe400078e02ff */
[----:B------:R-:W-:Y:S01]  /*28e0*/  IMAD R68, R68, 0xf, RZ ;  /* 0x0000000f44447824 */ /* 0x000fe200078e02ff */
[----:B------:R4:W3:Y:S01]  /*28f0*/  @P3 LDG.E.U16 R61, desc[UR14][R14.64] ;  /* 0x0000000e0e3d3981 */ /* 0x0008e2000c1e1500 */
[----:B0-----:R-:W-:-:S03]  /*2900*/  IMAD R63, R63, 0x18, RZ ;  /* 0x000000183f3f7824 */ /* 0x001fc600078e02ff */
[----:B------:R0:W3:Y:S01]  /*2910*/  @P1 LDG.E.U16 R67, desc[UR14][R8.64] ;  /* 0x0000000e08431981 */ /* 0x0000e2000c1e1500 */
[--C-:B------:R-:W-:Y:S02]  /*2920*/  IMAD.WIDE R16, R63, 0x2, R2.reuse ;  /* 0x000000023f107825 */ /* 0x100fe400078e0202 */
[----:B------:R-:W0:Y:S02]  /*2930*/  LDC R63, c[0x0][0x238] ;  /* 0x00008e00ff3f7b82 */ /* 0x000e240000000800 */
[----:B-1----:R-:W-:-:S04]  /*2940*/  IMAD.WIDE R12, R69, 0x2, R2 ;  /* 0x00000002450c7825 */ /* 0x002fc800078e0202 */
[----:B----4-:R-:W-:Y:S02]  /*2950*/  IMAD.WIDE R14, R68, 0x2, R2 ;  /* 0x00000002440e7825 */ /* 0x010fe400078e0202 */
[----:B------:R-:W1:Y:S01]  /*2960*/  LDC R68, c[0x0][0x238] ;  /* 0x00008e00ff447b82 */ /* 0x000e620000000800 */
[----:B------:R-:W-:-:S07]  /*2970*/  ISETP.GT.AND P4, PT, R0, 0xf, PT ;  /* 0x0000000f0000780c */ /* 0x000fce0003f84270 */
[----:B------:R-:W4:Y:S01]  /*2980*/  LDC R69, c[0x0][0x238] ;  /* 0x00008e00ff457b82 */ /* 0x000f220000000800 */
[----:B0-----:R-:W-:-:S04]  /*2990*/  IMAD R63, R63, 0x15, RZ ;  /* 0x000000153f3f7824 */ /* 0x001fc800078e02ff */
[----:B------:R-:W-:-:S03]  /*29a0*/  IMAD.WIDE R8, R63, 0x2, R2 ;  /* 0x000000023f087825 */ /* 0x000fc600078e0202 */
[----:B------:R-:W0:Y:S01]  /*29b0*/  LDC R63, c[0x0][0x238] ;  /* 0x00008e00ff3f7b82 */ /* 0x000e220000000800 */
[----:B------:R-:W-:Y:S01]  /*29c0*/  IMAD R70, R70, 0xd, RZ ;  /* 0x0000000d46467824 */ /* 0x000fe200078e02ff */
[----:B------:R-:W-:Y:S02]  /*29d0*/  PRMT R28, RZ, 0x7610, R28 ;  /* 0x00007610ff1c7816 */ /* 0x000fe4000000001c */
[----:B------:R-:W-:Y:S01]  /*29e0*/  ISETP.GT.AND P3, PT, R0, 0xe, PT ;  /* 0x0000000e0000780c */ /* 0x000fe20003f64270 */
[----:B------:R-:W-:-:S03]  /*29f0*/  IMAD.WIDE R10, R70, 0x2, R2 ;  /* 0x00000002460a7825 */ /* 0x000fc600078e0202 */
[----:B------:R-:W0:Y:S01]  /*2a00*/  LDC R70, c[0x0][0x238] ;  /* 0x00008e00ff467b82 */ /* 0x000e220000000800 */
[----:B------:R1:W3:Y:S01]  /*2a10*/  @P4 LDG.E.U16 R28, desc[UR14][R14.64] ;  /* 0x0000000e0e1c4981 */ /* 0x0002e2000c1e1500 */
[C---:B------:R-:W-:Y:S02]  /*2a20*/  ISETP.GT.AND P4, PT, R0.reuse, 0x14, PT ;  /* 0x000000140000780c */ /* 0x040fe40003f84270 */
[----:B------:R-:W-:Y:S02]  /*2a30*/  ISETP.GT.AND P2, PT, R0, 0xd, PT ;  /* 0x0000000d0000780c */ /* 0x000fe40003f44270 */
[----:B------:R-:W-:Y:S01]  /*2a40*/  PRMT R36, RZ, 0x7610, R36 ;  /* 0x00007610ff247816 */ /* 0x000fe20000000024 */
[----:B----4-:R-:W-:Y:S02]  /*2a50*/  IMAD R69, R69, 0x13, RZ ;  /* 0x0000001345457824 */ /* 0x010fe400078e02ff */
[----:B-1----:R-:W-:Y:S01]  /*2a60*/  IMAD R68, R68, 0x14, RZ ;  /* 0x0000001444447824 */ /* 0x002fe200078e02ff */
[----:B------:R-:W-:-:S02]  /*2a70*/  PRMT R47, RZ, 0x7610, R47 ;  /* 0x00007610ff2f7816 */ /* 0x000fc4000000002f */
[----:B------:R1:W4:Y:S01]  /*2a80*/  @P3 LDG.E.U16 R36, desc[UR14][R12.64] ;  /* 0x0000000e0c243981 */ /* 0x000322000c1e1500 */
[----:B------:R-:W-:Y:S01]  /*2a90*/  IMAD.WIDE R14, R68, 0x2, R2 ;  /* 0x00000002440e7825 */ /* 0x000fe200078e0202 */
[----:B------:R-:W-:Y:S01]  /*2aa0*/  PRMT R42, RZ, 0x7610, R42 ;  /* 0x00007610ff2a7816 */ /* 0x000fe2000000002a */
[----:B------:R-:W1:Y:S02]  /*2ab0*/  LDC R68, c[0x0][0x238] ;  /* 0x00008e00ff447b82 */ /* 0x000e640000000800 */
[----:B0-----:R-:W-:Y:S01]  /*2ac0*/  IMAD.SHL.U32 R63, R63, 0x20, RZ ;  /* 0x000000203f3f7824 */ /* 0x001fe200078e00ff */
[----:B------:R0:W4:Y:S01]  /*2ad0*/  @P4 LDG.E.U16 R47, desc[UR14][R14.64] ;  /* 0x0000000e0e2f4981 */ /* 0x000122000c1e1500 */
[----:B-1----:R-:W-:-:S03]  /*2ae0*/  IMAD.WIDE R12, R69, 0x2, R2 ;  /* 0x00000002450c7825 */ /* 0x002fc600078e0202 */
[----:B------:R1:W4:Y:S01]  /*2af0*/  @P2 LDG.E.U16 R42, desc[UR14][R10.64] ;  /* 0x0000000e0a2a2981 */ /* 0x000322000c1e1500 */
[----:B------:R-:W2:Y:S01]  /*2b00*/  LDC R69, c[0x0][0x238] ;  /* 0x00008e00ff457b82 */ /* 0x000ea20000000800 */
[----:B------:R-:W-:Y:S01]  /*2b10*/  ISETP.GT.AND P2, PT, R0, 0x12, PT ;  /* 0x000000120000780c */ /* 0x000fe20003f44270 */
[----:B0-----:R-:W-:-:S06]  /*2b20*/  IMAD.WIDE R14, R63, 0x2, R2 ;  /* 0x000000023f0e7825 */ /* 0x001fcc00078e0202 */
[----:B------:R-:W0:Y:S01]  /*2b30*/  LDC R63, c[0x0][0x238] ;  /* 0x00008e00ff3f7b82 */ /* 0x000e220000000800 */
[----:B------:R-:W-:Y:S01]  /*2b40*/  IMAD R70, R70, 0x12, RZ ;  /* 0x0000001246467824 */ /* 0x000fe200078e02ff */
[----:B------:R-:W-:Y:S02]  /*2b50*/  PRMT R60, RZ, 0x7610, R60 ;  /* 0x00007610ff3c7816 */ /* 0x000fe4000000003c */
[----:B------:R-:W-:Y:S01]  /*2b60*/  ISETP.GT.AND P3, PT, R0, 0x13, PT ;  /* 0x000000130000780c */ /* 0x000fe20003f64270 */
[----:B-1----:R-:W-:Y:S01]  /*2b70*/  IMAD.WIDE R10, R70, 0x2, R2 ;  /* 0x00000002460a7825 */ /* 0x002fe200078e0202 */
[----:B------:R-:W-:-:S04]  /*2b80*/  ISETP.GT.AND P0, PT, R0, RZ, PT ;  /* 0x000000ff0000720c */ /* 0x000fc80003f04270 */
[----:B------:R1:W4:Y:S01]  /*2b90*/  @P2 LDG.E.U16 R60, desc[UR14][R10.64] ;  /* 0x0000000e0a3c2981 */ /* 0x000322000c1e1500 */
[----:B------:R-:W-:Y:S02]  /*2ba0*/  ISETP.GT.AND P2, PT, R0, 0x16, PT ;  /* 0x000000160000780c */ /* 0x000fe40003f44270 */
[----:B------:R-:W-:Y:S01]  /*2bb0*/  PRMT R53, RZ, 0x7610, R53 ;  /* 0x00007610ff357816 */ /* 0x000fe20000000035 */
[----:B------:R-:W-:Y:S02]  /*2bc0*/  IMAD R68, R68, 0x17, RZ ;  /* 0x0000001744447824 */ /* 0x000fe400078e02ff */
[----:B--2---:R-:W-:Y:S01]  /*2bd0*/  IMAD R69, R69, 0x16, RZ ;  /* 0x0000001645457824 */ /* 0x004fe200078e02ff */
[----:B------:R-:W-:Y:S02]  /*2be0*/  PRMT R35, RZ, 0x7610, R35 ;  /* 0x00007610ff237816 */ /* 0x000fe40000000023 */
[----:B------:R2:W4:Y:S01]  /*2bf0*/  @P3 LDG.E.U16 R53, desc[UR14][R12.64] ;  /* 0x0000000e0c353981 */ /* 0x000522000c1e1500 */
[----:B-1----:R-:W-:Y:S01]  /*2c00*/  IMAD.WIDE R10, R69, 0x2, R2 ;  /* 0x00000002450a7825 */ /* 0x002fe200078e0202 */
[----:B------:R-:W-:Y:S01]  /*2c10*/  PRMT R7, RZ, 0x7610, R7 ;  /* 0x00007610ff077816 */ /* 0x000fe20000000007 */
[----:B------:R-:W1:Y:S02]  /*2c20*/  LDC R69, c[0x0][0x238] ;  /* 0x00008e00ff457b82 */ /* 0x000e640000000800 */
[----:B0-----:R-:W-:Y:S01]  /*2c30*/  IMAD R63, R63, 0x28, RZ ;  /* 0x000000283f3f7824 */ /* 0x001fe200078e02ff */
[----:B------:R0:W4:Y:S01]  /*2c40*/  @P2 LDG.E.U16 R35, desc[UR14][R10.64] ;  /* 0x0000000e0a232981 */ /* 0x000122000c1e1500 */
[----:B--2---:R-:W-:-:S03]  /*2c50*/  IMAD.WIDE R12, R68, 0x2, R2 ;  /* 0x00000002440c7825 */ /* 0x004fc600078e0202 */
[----:B------:R-:W2:Y:S01]  /*2c60*/  @P0 LDG.E.U16 R7, desc[UR14][R2.64] ;  /* 0x0000000e02070981 */ /* 0x000ea2000c1e1500 */
[----:B------:R-:W1:Y:S01]  /*2c70*/  LDC R68, c[0x0][0x238] ;  /* 0x00008e00ff447b82 */ /* 0x000e620000000800 */
[----:B------:R-:W-:Y:S01]  /*2c80*/  ISETP.GT.AND P0, PT, R0, 0x18, PT ;  /* 0x000000180000780c */ /* 0x000fe20003f04270 */
[----:B0-----:R-:W-:-:S06]  /*2c90*/  IMAD.WIDE R10, R63, 0x2, R2 ;  /* 0x000000023f0a7825 */ /* 0x001fcc00078e0202 */
[----:B------:R-:W0:Y:S01]  /*2ca0*/  LDC R63, c[0x0][0x238] ;  /* 0x00008e00ff3f7b82 */ /* 0x000e220000000800 */
[----:B------:R-:W-:Y:S02]  /*2cb0*/  PRMT R18, RZ, 0x7610, R18 ;  /* 0x00007610ff127816 */ /* 0x000fe40000000012 */
[C---:B------:R-:W-:Y:S02]  /*2cc0*/  ISETP.GT.AND P1, PT, R0.reuse, 0x15, PT ;  /* 0x000000150000780c */ /* 0x040fe40003f24270 */
[----:B------:R-:W-:Y:S02]  /*2cd0*/  PRMT R41, RZ, 0x7610, R41 ;  /* 0x00007610ff297816 */ /* 0x000fe40000000029 */
[----:B------:R-:W4:Y:S01]  /*2ce0*/  @P0 LDG.E.U16 R18, desc[UR14][R16.64] ;  /* 0x0000000e10120981 */ /* 0x000f22000c1e1500 */
[----:B------:R-:W-:Y:S02]  /*2cf0*/  ISETP.GT.AND P0, PT, R0, 0x19, PT ;  /* 0x000000190000780c */ /* 0x000fe40003f04270 */
[----:B------:R-:W-:Y:S01]  /*2d00*/  PRMT R66, RZ, 0x7610, R66 ;  /* 0x00007610ff427816 */ /* 0x000fe20000000042 */
[----:B-1----:R-:W-:-:S05]  /*2d10*/  IMAD R68, R68, 0x19, RZ ;  /* 0x0000001944447824 */ /* 0x002fca00078e02ff */
[----:B------:R1:W2:Y:S01]  /*2d20*/  @P1 LDG.E.U16 R41, desc[UR14][R8.64] ;  /* 0x0000000e08291981 */ /* 0x0002a2000c1e1500 */
[----:B0-----:R-:W-:Y:S02]  /*2d30*/  IMAD R63, R63, 0x1a, RZ ;  /* 0x0000001a3f3f7824 */ /* 0x001fe400078e02ff */
[--C-:B-1----:R-:W-:Y:S01]  /*2d40*/  IMAD.WIDE R8, R68, 0x2, R2.reuse ;  /* 0x0000000244087825 */ /* 0x102fe200078e0202 */
[----:B------:R-:W-:Y:S01]  /*2d50*/  ISETP.GT.AND P3, PT, R0, 0x17, PT ;  /* 0x000000170000780c */ /* 0x000fe20003f64270 */
[----:B------:R-:W0:Y:S03]  /*2d60*/  LDC R68, c[0x0][0x238] ;  /* 0x00008e00ff447b82 */ /* 0x000e260000000800 */
[----:B------:R1:W2:Y:S02]  /*2d70*/  @P0 LDG.E.U16 R66, desc[UR14][R8.64] ;  /* 0x0000000e08420981 */ /* 0x0002a4000c1e1500 */
[----:B-1----:R-:W-:-:S03]  /*2d80*/  IMAD.WIDE R8, R63, 0x2, R2 ;  /* 0x000000023f087825 */ /* 0x002fc600078e0202 */
[----:B------:R-:W1:Y:S01]  /*2d90*/  LDC R63, c[0x0][0x238] ;  /* 0x00008e00ff3f7b82 */ /* 0x000e620000000800 */
[----:B------:R-:W-:-:S06]  /*2da0*/  PRMT R24, RZ, 0x7610, R24 ;  /* 0x00007610ff187816 */ /* 0x000fcc0000000018 */
[----:B------:R1:W2:Y:S02]  /*2db0*/  @P3 LDG.E.U16 R24, desc[UR14][R12.64] ;  /* 0x0000000e0c183981 */ /* 0x0002a4000c1e1500 */
[----:B-1----:R-:W-:-:S04]  /*2dc0*/  IMAD R63, R63, 0x38, RZ ;  /* 0x000000383f3f7824 */ /* 0x002fc800078e02ff */
[----:B------:R-:W-:Y:S02]  /*2dd0*/  IMAD.WIDE R12, R63, 0x2, R2 ;  /* 0x000000023f0c7825 */ /* 0x000fe400078e0202 */
[----:B------:R-:W1:Y:S01]  /*2de0*/  LDC R63, c[0x0][0x238] ;  /* 0x00008e00ff3f7b82 */ /* 0x000e620000000800 */
[----:B------:R-:W-:Y:S02]  /*2df0*/  ISETP.GT.AND P2, PT, R0, 0x1a, PT ;  /* 0x0000001a0000780c */ /* 0x000fe40003f44270 */
[----:B------:R-:W-:-:S11]  /*2e00*/  PRMT R59, RZ, 0x7610, R59 ;  /* 0x00007610ff3b7816 */ /* 0x000fd6000000003b */
[----:B------:R0:W2:Y:S01]  /*2e10*/  @P2 LDG.E.U16 R59, desc[UR14][R8.64] ;  /* 0x0000000e083b2981 */ /* 0x0000a2000c1e1500 */
[----:B-1----:R-:W-:-:S04]  /*2e20*/  IMAD R63, R63, 0x1b, RZ ;  /* 0x0000001b3f3f7824 */ /* 0x002fc800078e02ff */
[----:B0-----:R-:W-:Y:S02]  /*2e30*/  IMAD.WIDE R8, R63, 0x2, R2 ;  /* 0x000000023f087825 */ /* 0x001fe400078e0202 */
[----:B------:R-:W0:Y:S01]  /*2e40*/  LDC R63, c[0x0][0x238] ;  /* 0x00008e00ff3f7b82 */ /* 0x000e220000000800 */
[C---:B------:R-:W-:Y:S02]  /*2e50*/  ISETP.GT.AND P0, PT, R0.reuse, 0x38, PT ;  /* 0x000000380000780c */ /* 0x040fe40003f04270 */
[----:B------:R-:W-:Y:S02]  /*2e60*/  PRMT R105, RZ, 0x7610, R105 ;  /* 0x00007610ff697816 */ /* 0x000fe40000000069 */
[C---:B------:R-:W-:Y:S02]  /*2e70*/  ISETP.GT.AND P1, PT, R0.reuse, 0x28, PT ;  /* 0x000000280000780c */ /* 0x040fe40003f24270 */
[----:B------:R-:W-:Y:S02]  /*2e80*/  ISETP.GT.AND P3, PT, R0, 0x30, PT ;  /* 0x000000300000780c */ /* 0x000fe40003f64270 */
[----:B------:R-:W-:-:S05]  /*2e90*/  PRMT R16, RZ, 0x7610, R16 ;  /* 0x00007610ff107816 */ /* 0x000fca0000000010 */
[----:B------:R1:W2:Y:S01]  /*2ea0*/  @P0 LDG.E.U16 R105, desc[UR14][R12.64] ;  /* 0x0000000e0c690981 */ /* 0x0002a2000c1e1500 */
[----:B------:R-:W-:Y:S01]  /*2eb0*/  IMAD R68, R68, 0x30, RZ ;  /* 0x0000003044447824 */ /* 0x000fe200078e02ff */
[----:B------:R-:W-:Y:S02]  /*2ec0*/  PRMT R104, RZ, 0x7610, R104 ;  /* 0x00007610ff687816 */ /* 0x000fe40000000068 */
[----:B------:R3:W4:Y:S01]  /*2ed0*/  @P1 LDG.E.U16 R16, desc[UR14][R10.64] ;  /* 0x0000000e0a101981 */ /* 0x000722000c1e1500 */
[----:B0-----:R-:W-:-:S04]  /*2ee0*/  IMAD R63, R63, 0x1d, RZ ;  /* 0x0000001d3f3f7824 */ /* 0x001fc800078e02ff */
[--C-:B-1----:R-:W-:Y:S02]  /*2ef0*/  IMAD.WIDE R12, R63, 0x2, R2.reuse ;  /* 0x000000023f0c7825 */ /* 0x102fe400078e0202 */
[----:B------:R-:W0:Y:S01]  /*2f00*/  LDC R63, c[0x0][0x238] ;  /* 0x00008e00ff3f7b82 */ /* 0x000e220000000800 */
[----:B------:R-:W-:Y:S01]  /*2f10*/  ISETP.GT.AND P4, PT, R0, 0x20, PT ;  /* 0x000000200000780c */ /* 0x000fe20003f84270 */
[----:B---3--:R-:W-:Y:S01]  /*2f20*/  IMAD.WIDE R10, R68, 0x2, R2 ;  /* 0x00000002440a7825 */ /* 0x008fe200078e0202 */
[----:B------:R-:W-:-:S04]  /*2f30*/  PRMT R17, RZ, 0x7610, R17 ;  /* 0x00007610ff117816 */ /* 0x000fc80000000011 */
[----:B------:R-:W3:Y:S01]  /*2f40*/  @P3 LDG.E.U16 R104, desc[UR14][R10.64] ;  /* 0x0000000e0a683981 */ /* 0x000ee2000c1e1500 */
[----:B------:R-:W-:Y:S01]  /*2f50*/  ISETP.GT.AND P3, PT, R0, 0x1d, PT ;  /* 0x0000001d0000780c */ /* 0x000fe20003f64270 */
[----:B------:R-:W1:Y:S01]  /*2f60*/  LDC R68, c[0x0][0x238] ;  /* 0x00008e00ff447b82 */ /* 0x000e620000000800 */
[----:B------:R-:W-:-:S04]  /*2f70*/  PRMT R40, RZ, 0x7610, R40 ;  /* 0x00007610ff287816 */ /* 0x000fc80000000028 */
[----:B------:R0:W2:Y:S01]  /*2f80*/  @P4 LDG.E.U16 R17, desc[UR14][R14.64] ;  /* 0x0000000e0e114981 */ /* 0x0000a2000c1e1500 */
[----:B------:R-:W-:-:S06]  /*2f90*/  ISETP.GT.AND P1, PT, R0, 0x1b, PT ;  /* 0x0000001b0000780c */ /* 0x000fcc0003f24270 */
[----:B------:R1:W3:Y:S01]  /*2fa0*/  @P3 LDG.E.U16 R40, desc[UR14][R12.64] ;  /* 0x0000000e0c283981 */ /* 0x0002e2000c1e1500 */
[----:B0-----:R-:W0:Y:S01]  /*2fb0*/  LDC R14, c[0x0][0x238] ;  /* 0x00008e00ff0e7b82 */ /* 0x001e220000000800 */
[----:B------:R-:W-:-:S07]  /*2fc0*/  IMAD R63, R63, 0x21, RZ ;  /* 0x000000213f3f7824 */ /* 0x000fce00078e02ff */
[----:B------:R-:W0:Y:S01]  /*2fd0*/  LDC R15, c[0x0][0x238] ;  /* 0x00008e00ff0f7b82 */ /* 0x000e220000000800 */
[----:B-1----:R-:W-:-:S07]  /*2fe0*/  IMAD.WIDE R12, R63, 0x2, R2 ;  /* 0x000000023f0c7825 */ /* 0x002fce00078e0202 */
[----:B------:R-:W1:Y:S01]  /*2ff0*/  LDC R63, c[0x0][0x238] ;  /* 0x00008e00ff3f7b82 */ /* 0x000e620000000800 */
[----:B------:R-:W-:Y:S02]  /*3000*/  PRMT R52, RZ, 0x7610, R52 ;  /* 0x00007610ff347816 */ /* 0x000fe40000000034 */
[C---:B------:R-:W-:Y:S02]  /*3010*/  ISETP.GT.AND P0, PT, R0.reuse, 0x1, PT ;  /* 0x000000010000780c */ /* 0x040fe40003f04270 */
[----:B------:R-:W-:Y:S02]  /*3020*/  PRMT R124, RZ, 0x7610, R124 ;  /* 0x00007610ff7c7816 */ /* 0x000fe4000000007c */
[----:B------:R0:W3:Y:S01]  /*3030*/  @P1 LDG.E.U16 R52, desc[UR14][R8.64] ;  /* 0x0000000e08341981 */ /* 0x0000e2000c1e1500 */
[----:B------:R-:W-:Y:S01]  /*3040*/  ISETP.GT.AND P1, PT, R0, 0x1e, PT ;  /* 0x0000001e0000780c */ /* 0x000fe20003f24270 */
[----:B------:R-:W-:Y:S01]  /*3050*/  IMAD R68, R68, 0x1c, RZ ;  /* 0x0000001c44447824 */ /* 0x000fe200078e02ff */
[----:B------:R-:W-:Y:S01]  /*3060*/  PRMT R34, RZ, 0x7610, R34 ;  /* 0x00007610ff227816 */ /* 0x000fe20000000022 */
[----:B0-----:R-:W-:-:S04]  /*3070*/  IMAD.WIDE R8, R14, 0x2, R2 ;  /* 0x000000020e087825 */ /* 0x001fc800078e0202 */
[----:B------:R-:W-:Y:S01]  /*3080*/  IMAD R15, R15, 0x1e, RZ ;  /* 0x0000001e0f0f7824 */ /* 0x000fe200078e02ff */
[----:B------:R0:W3:Y:S01]  /*3090*/  @P0 LDG.E.U16 R124, desc[UR14][R8.64] ;  /* 0x0000000e087c0981 */ /* 0x0000e2000c1e1500 */
[--C-:B------:R-:W-:Y:S02]  /*30a0*/  IMAD.WIDE R10, R68, 0x2, R2.reuse ;  /* 0x00000002440a7825 */ /* 0x100fe400078e0202 */
[----:B------:R-:W0:Y:S02]  /*30b0*/  LDC R68, c[0x0][0x238] ;  /* 0x00008e00ff447b82 */ /* 0x000e240000000800 */
[----:B-1----:R-:W-:Y:S02]  /*30c0*/  IMAD R63, R63, 0x23, RZ ;  /* 0x000000233f3f7824 */ /* 0x002fe400078e02ff */
[----:B0-----:R-:W-:Y:S01]  /*30d0*/  IMAD.WIDE R8, R15, 0x2, R2 ;  /* 0x000000020f087825 */ /* 0x001fe200078e0202 */
[----:B------:R-:W-:-:S03]  /*30e0*/  ISETP.GT.AND P2, PT, R0, 0x1c, PT ;  /* 0x0000001c0000780c */ /* 0x000fc60003f44270 */
[----:B------:R-:W0:Y:S01]  /*30f0*/  LDC R15, c[0x0][0x238] ;  /* 0x00008e00ff0f7b82 */ /* 0x000e220000000800 */
[----:B------:R1:W3:Y:S01]  /*3100*/  @P1 LDG.E.U16 R34, desc[UR14][R8.64] ;  /* 0x0000000e08221981 */ /* 0x0002e2000c1e1500 */
[----:B------:R-:W-:-:S08]  /*3110*/  PRMT R46, RZ, 0x7610, R46 ;  /* 0x00007610ff2e7816 */ /* 0x000fd0000000002e */
[----:B------:R0:W3:Y:S01]  /*3120*/  @P2 LDG.E.U16 R46, desc[UR14][R10.64] ;  /* 0x0000000e0a2e2981 */ /* 0x0000e2000c1e1500 */
[----:B-1----:R-:W-:Y:S02]  /*3130*/  IMAD.WIDE R8, R63, 0x2, R2 ;  /* 0x000000023f087825 */ /* 0x002fe400078e0202 */
[----:B------:R-:W1:Y:S01]  /*3140*/  LDC R63, c[0x0][0x238] ;  /* 0x00008e00ff3f7b82 */ /* 0x000e620000000800 */
[----:B------:R-:W-:Y:S01]  /*3150*/  ISETP.GT.AND P2, PT, R0, 0x1f, PT ;  /* 0x0000001f0000780c */ /* 0x000fe20003f44270 */
[----:B------:R-:W-:Y:S01]  /*3160*/  IMAD R68, R68, 0x1f, RZ ;  /* 0x0000001f44447824 */ /* 0x000fe200078e02ff */
[----:B------:R-:W-:-:S03]  /*3170*/  PRMT R25, RZ, 0x7610, R25 ;  /* 0x00007610ff197816 */ /* 0x000fc60000000019 */
[----:B0-----:R-:W-:Y:S01]  /*3180*/  IMAD.WIDE R10, R68, 0x2, R2 ;  /* 0x00000002440a7825 */ /* 0x001fe200078e0202 */
[----:B------:R-:W-:Y:S01]  /*3190*/  ISETP.GT.AND P3, PT, R0, 0x22, PT ;  /* 0x000000220000780c */ /* 0x000fe20003f64270 */
[----:B------:R-:W0:Y:S06]  /*31a0*/  LDC R68, c[0x0][0x238] ;  /* 0x00008e00ff447b82 */ /* 0x000e2c0000000800 */
[----:B------:R1:W3:Y:S02]  /*31b0*/  @P2 LDG.E.U16 R25, desc[UR14][R10.64] ;  /* 0x0000000e0a192981 */ /* 0x0002e4000c1e1500 */
[----:B-1----:R-:W-:-:S04]  /*31c0*/  IMAD R63, R63, 0x24, RZ ;  /* 0x000000243f3f7824 */ /* 0x002fc800078e02ff */
[----:B------:R-:W-:Y:S02]  /*31d0*/  IMAD.WIDE R10, R63, 0x2, R2 ;  /* 0x000000023f0a7825 */ /* 0x000fe400078e0202 */
[----:B------:R-:W1:Y:S02]  /*31e0*/  LDC R63, c[0x0][0x238] ;  /* 0x00008e00ff3f7b82 */ /* 0x000e640000000800 */
[----:B------:R-:W-:Y:S01]  /*31f0*/  IMAD R15, R15, 0x22, RZ ;  /* 0x000000220f0f7824 */ /* 0x000fe200078e02ff */
[----:B------:R-:W-:-:S03]  /*3200*/  PRMT R49, RZ, 0x7610, R49 ;  /* 0x00007610ff317816 */ /* 0x000fc60000000031 */
[----:B------:R-:W-:-:S05]  /*3210*/  IMAD.WIDE R14, R15, 0x2, R2 ;  /* 0x000000020f0e7825 */ /* 0x000fca00078e0202 */
[----:B------:R0:W3:Y:S01]  /*3220*/  @P3 LDG.E.U16 R49, desc[UR14][R14.64] ;  /* 0x0000000e0e313981 */ /* 0x0000e2000c1e1500 */
[----:B-1----:R-:W-:-:S04]  /*3230*/  IMAD R63, R63, 0x26, RZ ;  /* 0x000000263f3f7824 */ /* 0x002fc800078e02ff */
[----:B0-----:R-:W-:Y:S02]  /*3240*/  IMAD.WIDE R14, R63, 0x2, R2 ;  /* 0x000000023f0e7825 */ /* 0x001fe400078e0202 */
[----:B------:R-:W0:Y:S01]  /*3250*/  LDC R63, c[0x0][0x238] ;  /* 0x00008e00ff3f7b82 */ /* 0x000e220000000800 */
[----:B------:R-:W-:Y:S02]  /*3260*/  ISETP.GT.AND P1, PT, R0, 0x23, PT ;  /* 0x000000230000780c */ /* 0x000fe40003f24270 */
[----:B------:R-:W-:-:S11]  /*3270*/  PRMT R43, RZ, 0x7610, R43 ;  /* 0x00007610ff2b7816 */ /* 0x000fd6000000002b */
[----:B------:R1:W3:Y:S01]  /*3280*/  @P1 LDG.E.U16 R43, desc[UR14][R8.64] ;  /* 0x0000000e082b1981 */ /* 0x0002e2000c1e1500 */
[----:B0-----:R-:W-:-:S04]  /*3290*/  IMAD R63, R63, 0x27, RZ ;  /* 0x000000273f3f7824 */ /* 0x001fc800078e02ff */
[----:B-1----:R-:W-:Y:S02]  /*32a0*/  IMAD.WIDE R8, R63, 0x2, R2 ;  /* 0x000000023f087825 */ /* 0x002fe400078e0202 */
[----:B------:R-:W0:Y:S01]  /*32b0*/  LDC R63, c[0x0][0x238] ;  /* 0x00008e00ff3f7b82 */ /* 0x000e220000000800 */
[C---:B------:R-:W-:Y:S02]  /*32c0*/  ISETP.GT.AND P0, PT, R0.reuse, 0x21, PT ;  /* 0x000000210000780c */ /* 0x040fe40003f04270 */
[----:B------:R-:W-:Y:S02]  /*32d0*/  ISETP.GT.AND P3, PT, R0, 0x25, PT ;  /* 0x000000250000780c */ /* 0x000fe40003f64270 */
[----:B------:R-:W-:Y:S01]  /*32e0*/  PRMT R56, RZ, 0x7610, R56 ;  /* 0x00007610ff387816 */ /* 0x000fe20000000038 */
[----:B------:R-:W-:Y:S01]  /*32f0*/  IMAD R68, R68, 0x25, RZ ;  /* 0x0000002544447824 */ /* 0x000fe200078e02ff */
[----:B------:R-:W-:-:S07]  /*3300*/  PRMT R30, RZ, 0x7610, R30 ;  /* 0x00007610ff1e7816 */ /* 0x000fce000000001e */
[----:B------:R1:W3:Y:S01]  /*3310*/  @P0 LDG.E.U16 R56, desc[UR14][R12.64] ;  /* 0x0000000e0c380981 */ /* 0x0002e2000c1e1500 */
[----:B------:R-:W-:Y:S01]  /*3320*/  ISETP.GT.AND P2, PT, R0, 0x24, PT ;  /* 0x000000240000780c */ /* 0x000fe20003f44270 */
[----:B-1----:R-:W-:Y:S02]  /*3330*/  IMAD.WIDE R12, R68, 0x2, R2 ;  /* 0x00000002440c7825 */ /* 0x002fe400078e0202 */
[----:B------:R-:W1:Y:S02]  /*3340*/  LDC R68, c[0x0][0x238] ;  /* 0x00008e00ff447b82 */ /* 0x000e640000000800 */
[----:B0-----:R-:W-:Y:S01]  /*3350*/  IMAD R63, R63, 0x2b, RZ ;  /* 0x0000002b3f3f7824 */ /* 0x001fe200078e02ff */
[----:B------:R0:W3:Y:S01]  /*3360*/  @P3 LDG.E.U16 R30, desc[UR14][R12.64] ;  /* 0x0000000e0c1e3981 */ /* 0x0000e2000c1e1500 */
[----:B------:R-:W-:-:S06]  /*3370*/  PRMT R37, RZ, 0x7610, R37 ;  /* 0x00007610ff257816 */ /* 0x000fcc0000000025 */
[----:B------:R4:W3:Y:S01]  /*3380*/  @P2 LDG.E.U16 R37, desc[UR14][R10.64] ;  /* 0x0000000e0a252981 */ /* 0x0008e2000c1e1500 */
[----:B0-----:R-:W-:Y:S02]  /*3390*/  IMAD.WIDE R12, R63, 0x2, R2 ;  /* 0x000000023f0c7825 */ /* 0x001fe400078e0202 */
[----:B------:R-:W0:Y:S01]  /*33a0*/  LDC R63, c[0x0][0x238] ;  /* 0x00008e00ff3f7b82 */ /* 0x000e220000000800 */
[----:B------:R-:W-:Y:S02]  /*33b0*/  ISETP.GT.AND P2, PT, R0, 0x2a, PT ;  /* 0x0000002a0000780c */ /* 0x000fe40003f44270 */
[----:B------:R-:W-:Y:S01]  /*33c0*/  PRMT R58, RZ, 0x7610, R58 ;  /* 0x00007610ff3a7816 */ /* 0x000fe2000000003a */
[----:B-1----:R-:W-:-:S04]  /*33d0*/  IMAD R68, R68, 0x2a, RZ ;  /* 0x0000002a44447824 */ /* 0x002fc800078e02ff */
[----:B----4-:R-:W-:Y:S02]  /*33e0*/  IMAD.WIDE R10, R68, 0x2, R2 ;  /* 0x00000002440a7825 */ /* 0x010fe400078e0202 */
[----:B------:R-:W1:Y:S04]  /*33f0*/  LDC R68, c[0x0][0x238] ;  /* 0x00008e00ff447b82 */ /* 0x000e680000000800 */
[----:B------:R4:W3:Y:S01]  /*3400*/  @P2 LDG.E.U16 R58, desc[UR14][R10.64] ;  /* 0x0000000e0a3a2981 */ /* 0x0008e2000c1e1500 */
[----:B0-----:R-:W-:Y:S01]  /*3410*/  IMAD R63, R63, 0x2d, RZ ;  /* 0x0000002d3f3f7824 */ /* 0x001fe200078e02ff */
[----:B------:R-:W-:-:S03]  /*3420*/  ISETP.GT.AND P4, PT, R0, 0x26, PT ;  /* 0x000000260000780c */ /* 0x000fc60003f84270 */
[----:B----4-:R-:W-:Y:S02]  /*3430*/  IMAD.WIDE R10, R63, 0x2, R2 ;  /* 0x000000023f0a7825 */ /* 0x010fe400078e0202 */
[----:B------:R-:W0:Y:S01]  /*3440*/  LDC R63, c[0x0][0x238] ;  /* 0x00008e00ff3f7b82 */ /* 0x000e220000000800 */
[C---:B------:R-:W-:Y:S02]  /*3450*/  ISETP.GT.AND P0, PT, R0.reuse, 0x27, PT ;  /* 0x000000270000780c */ /* 0x040fe40003f04270 */
[----:B------:R-:W-:Y:S02]  /*3460*/  PRMT R33, RZ, 0x7610, R33 ;  /* 0x00007610ff217816 */ /* 0x000fe40000000021 */
[C---:B------:R-:W-:Y:S02]  /*3470*/  ISETP.GT.AND P1, PT, R0.reuse, 0x29, PT ;  /* 0x000000290000780c */ /* 0x040fe40003f24270 */
[----:B------:R-:W-:Y:S01]  /*3480*/  PRMT R26, RZ, 0x7610, R26 ;  /* 0x00007610ff1a7816 */ /* 0x000fe2000000001a */
[----:B------:R-:W-:Y:S01]  /*3490*/  IMAD R69, R69, 0x29, RZ ;  /* 0x0000002945457824 */ /* 0x000fe200078e02ff */
[----:B------:R4:W3:Y:S01]  /*34a0*/  @P4 LDG.E.U16 R33, desc[UR14][R14.64] ;  /* 0x0000000e0e214981 */ /* 0x0008e2000c1e1500 */
[----:B------:R-:W-:-:S02]  /*34b0*/  ISETP.GT.AND P4, PT, R0, 0x2d, PT ;  /* 0x0000002d0000780c */ /* 0x000fc40003f84270 */
[----:B------:R-:W-:Y:S02]  /*34c0*/  PRMT R65, RZ, 0x7610, R65 ;  /* 0x00007610ff417816 */ /* 0x000fe40000000041 */
[----:B------:R2:W3:Y:S01]  /*34d0*/  @P0 LDG.E.U16 R26, desc[UR14][R8.64] ;  /* 0x0000000e081a0981 */ /* 0x0004e2000c1e1500 */
[----:B-1----:R-:W-:Y:S01]  /*34e0*/  IMAD R68, R68, 0x2c, RZ ;  /* 0x0000002c44447824 */ /* 0x002fe200078e02ff */
[----:B------:R-:W-:Y:S02]  /*34f0*/  PRMT R39, RZ, 0x7610, R39 ;  /* 0x00007610ff277816 */ /* 0x000fe40000000027 */
[----:B------:R-:W-:Y:S01]  /*3500*/  PRMT R45, RZ, 0x7610, R45 ;  /* 0x00007610ff2d7816 */ /* 0x000fe2000000002d */
[----:B----4-:R-:W1:Y:S04]  /*3510*/  LDC R14, c[0x0][0x238] ;  /* 0x00008e00ff0e7b82 */ /* 0x010e680000000800 */
[----:B------:R4:W3:Y:S01]  /*3520*/  @P4 LDG.E.U16 R39, desc[UR14][R10.64] ;  /* 0x0000000e0a274981 */ /* 0x0008e2000c1e1500 */
[----:B--2---:R-:W-:-:S04]  /*3530*/  IMAD.WIDE R8, R69, 0x2, R2 ;  /* 0x0000000245087825 */ /* 0x004fc800078e0202 */
[----:B0-----:R-:W-:Y:S01]  /*3540*/  IMAD R63, R63, 0x2f, RZ ;  /* 0x0000002f3f3f7824 */ /* 0x001fe200078e02ff */
[----:B------:R0:W2:Y:S03]  /*3550*/  @P1 LDG.E.U16 R65, desc[UR14][R8.64] ;  /* 0x0000000e08411981 */ /* 0x0000a6000c1e1500 */
[----:B----4-:R-:W-:Y:S01]  /*3560*/  IMAD.WIDE R10, R63, 0x2, R2 ;  /* 0x000000023f0a7825 */ /* 0x010fe200078e0202 */
[----:B------:R-:W-:Y:S01]  /*3570*/  ISETP.GT.AND P0, PT, R0, 0x2c, PT ;  /* 0x0000002c0000780c */ /* 0x000fe20003f04270 */
[----:B------:R-:W4:Y:S01]  /*3580*/  LDC R63, c[0x0][0x238] ;  /* 0x00008e00ff3f7b82 */ /* 0x000f220000000800 */
[----:B------:R-:W-:Y:S01]  /*3590*/  PRMT R32, RZ, 0x7610, R32 ;  /* 0x00007610ff207816 */ /* 0x000fe20000000020 */
[----:B------:R-:W3:Y:S01]  /*35a0*/  LDL.LU R69, [R1+0x104] ;  /* 0x0001040001457983 */ /* 0x000ee20000300800 */
[----:B0-----:R-:W-:-:S05]  /*35b0*/  IMAD.WIDE R8, R68, 0x2, R2 ;  /* 0x0000000244087825 */ /* 0x001fca00078e0202 */
[----:B------:R-:W0:Y:S01]  /*35c0*/  LDC R68, c[0x0][0x238] ;  /* 0x00008e00ff447b82 */ /* 0x000e220000000800 */
[----:B------:R-:W-:-:S03]  /*35d0*/  ISETP.GT.AND P1, PT, R0, 0x2e, PT ;  /* 0x0000002e0000780c */ /* 0x000fc60003f24270 */
[----:B------:R1:W2:Y:S01]  /*35e0*/  @P0 LDG.E.U16 R45, desc[UR14][R8.64] ;  /* 0x0000000e082d0981 */ /* 0x0002a2000c1e1500 */
[----:B----4-:R-:W-:Y:S02]  /*35f0*/  IMAD R63, R63, 0x31, RZ ;  /* 0x000000313f3f7824 */ /* 0x010fe400078e02ff */
[----:B0-----:R-:W-:-:S04]  /*3600*/  IMAD R68, R68, 0x2e, RZ ;  /* 0x0000002e44447824 */ /* 0x001fc800078e02ff */
[----:B-1----:R-:W-:Y:S01]  /*3610*/  IMAD.WIDE R8, R68, 0x2, R2 ;  /* 0x0000000244087825 */ /* 0x002fe200078e0202 */
[C---:B------:R-:W-:Y:S02]  /*3620*/  ISETP.GT.AND P0, PT, R0.reuse, 0x31, PT ;  /* 0x000000310000780c */ /* 0x040fe40003f04270 */
[----:B------:R-:W-:Y:S02]  /*3630*/  PRMT R64, RZ, 0x7610, R64 ;  /* 0x00007610ff407816 */ /* 0x000fe40000000040 */
[----:B------:R-:W-:Y:S01]  /*3640*/  ISETP.GT.AND P3, PT, R0, 0x2b, PT ;  /* 0x0000002b0000780c */ /* 0x000fe20003f64270 */
[----:B------:R0:W4:Y:S01]  /*3650*/  @P1 LDG.E.U16 R32, desc[UR14][R8.64] ;  /* 0x0000000e08201981 */ /* 0x000122000c1e1500 */
[----:B------:R-:W-:Y:S01]  /*3660*/  PRMT R57, RZ, 0x7610, R57 ;  /* 0x00007610ff397816 */ /* 0x000fe20000000039 */
[----:B------:R-:W-:Y:S01]  /*3670*/  IMAD R14, R14, 0x33, RZ ;  /* 0x000000330e0e7824 */ /* 0x000fe200078e02ff */
[----:B------:R-:W-:Y:S02]  /*3680*/  PRMT R51, RZ, 0x7610, R51 ;  /* 0x00007610ff337816 */ /* 0x000fe40000000033 */
[----:B------:R-:W-:-:S02]  /*3690*/  PRMT R50, RZ, 0x7610, R50 ;  /* 0x00007610ff327816 */ /* 0x000fc40000000032 */
[----:B------:R-:W-:Y:S02]  /*36a0*/  PRMT R44, RZ, 0x7610, R44 ;  /* 0x00007610ff2c7816 */ /* 0x000fe4000000002c */
[----:B------:R-:W-:Y:S01]  /*36b0*/  PRMT R38, RZ, 0x7610, R38 ;  /* 0x00007610ff267816 */ /* 0x000fe20000000026 */
[----:B0-----:R-:W-:Y:S01]  /*36c0*/  IMAD.WIDE R8, R63, 0x2, R2 ;  /* 0x000000023f087825 */ /* 0x001fe200078e0202 */
[C---:B------:R-:W-:Y:S01]  /*36d0*/  ISETP.GT.AND P2, PT, R0.reuse, 0x2f, PT ;  /* 0x0000002f0000780c */ /* 0x040fe20003f44270 */
[----:B------:R-:W0:Y:S01]  /*36e0*/  LDC R63, c[0x0][0x238] ;  /* 0x00008e00ff3f7b82 */ /* 0x000e220000000800 */
[----:B------:R-:W-:Y:S01]  /*36f0*/  ISETP.GT.AND P1, PT, R0, 0x32, PT ;  /* 0x000000320000780c */ /* 0x000fe20003f24270 */
[----:B------:R1:W4:Y:S04]  /*3700*/  @P3 LDG.E.U16 R51, desc[UR14][R12.64] ;  /* 0x0000000e0c333981 */ /* 0x000328000c1e1500 */
[----:B------:R0:W4:Y:S01]  /*3710*/  @P0 LDG.E.U16 R64, desc[UR14][R8.64] ;  /* 0x0000000e08400981 */ /* 0x000122000c1e1500 */
[----:B------:R-:W-:Y:S01]  /*3720*/  PRMT R31, RZ, 0x7610, R31 ;  /* 0x00007610ff1f7816 */ /* 0x000fe2000000001f */
[----:B------:R-:W3:Y:S08]  /*3730*/  LDC R68, c[0x0][0x23c] ;  /* 0x00008f00ff447b82 */ /* 0x000ef00000000800 */
[----:B-1----:R-:W1:Y:S01]  /*3740*/  LDC R12, c[0x0][0x238] ;  /* 0x00008e00ff0c7b82 */ /* 0x002e620000000800 */
[----:B0-----:R-:W-:-:S04]  /*3750*/  IMAD R63, R63, 0x32, RZ ;  /* 0x000000323f3f7824 */ /* 0x001fc800078e02ff */
[----:B------:R-:W-:Y:S01]  /*3760*/  IMAD.WIDE R8, R63, 0x2, R2 ;  /* 0x000000023f087825 */ /* 0x000fe200078e0202 */
[----:B------:R-:W-:Y:S02]  /*3770*/  ISETP.GT.AND P0, PT, R0, 0x33, PT ;  /* 0x000000330000780c */ /* 0x000fe40003f04270 */
[----:B------:R-:W-:Y:S02]  /*3780*/  PRMT R6, RZ, 0x7610, R6 ;  /* 0x00007610ff067816 */ /* 0x000fe40000000006 */
[----:B------:R-:W-:Y:S01]  /*3790*/  PRMT R62, RZ, 0x7610, R62 ;  /* 0x00007610ff3e7816 */ /* 0x000fe2000000003e */
[----:B------:R0:W4:Y:S01]  /*37a0*/  @P1 LDG.E.U16 R57, desc[UR14][R8.64] ;  /* 0x0000000e08391981 */ /* 0x000122000c1e1500 */
[----:B------:R-:W-:Y:S02]  /*37b0*/  PRMT R27, RZ, 0x7610, R27 ;  /* 0x00007610ff1b7816 */ /* 0x000fe4000000001b */
[----:B------:R-:W-:Y:S02]  /*37c0*/  PRMT R55, RZ, 0x7610, R55 ;  /* 0x00007610ff377816 */ /* 0x000fe40000000037 */
[----:B------:R-:W-:Y:S01]  /*37d0*/  PRMT R123, RZ, 0x7610, R123 ;  /* 0x00007610ff7b7816 */ /* 0x000fe2000000007b */
[----:B-1----:R-:W-:Y:S01]  /*37e0*/  IMAD R12, R12, 0x35, RZ ;  /* 0x000000350c0c7824 */ /* 0x002fe200078e02ff */
[----:B------:R-:W-:Y:S01]  /*37f0*/  PRMT R122, RZ, 0x7610, R122 ;  /* 0x00007610ff7a7816 */ /* 0x000fe2000000007a */
[----:B------:R1:W4:Y:S01]  /*3800*/  @P2 LDG.E.U16 R27, desc[UR14][R10.64] ;  /* 0x0000000e0a1b2981 */ /* 0x000322000c1e1500 */
[----:B0-----:R-:W-:-:S02]  /*3810*/  IMAD.WIDE R8, R14, 0x2, R2 ;  /* 0x000000020e087825 */ /* 0x001fc400078e0202 */
[----:B------:R-:W0:Y:S01]  /*3820*/  LDC R14, c[0x0][0x238] ;  /* 0x00008e00ff0e7b82 */ /* 0x000e220000000800 */
[----:B------:R-:W-:Y:S02]  /*3830*/  ISETP.GT.AND P1, PT, R0, 0x34, PT ;  /* 0x000000340000780c */ /* 0x000fe40003f24270 */
[----:B------:R-:W-:Y:S01]  /*3840*/  PRMT R121, RZ, 0x7610, R121 ;  /* 0x00007610ff797816 */ /* 0x000fe20000000079 */
[----:B------:R0:W4:Y:S04]  /*3850*/  @P0 LDG.E.U16 R50, desc[UR14][R8.64] ;  /* 0x0000000e08320981 */ /* 0x000128000c1e1500 */
[----:B-1----:R-:W1:Y:S01]  /*3860*/  LDC R10, c[0x0][0x238] ;  /* 0x00008e00ff0a7b82 */ /* 0x002e620000000800 */
[----:B------:R-:W3:Y:S01]  /*3870*/  S2R R82, SR_TID.X ;  /* 0x0000000000527919 */ /* 0x000ee20000002100 */
[----:B------:R-:W-:Y:S01]  /*3880*/  PRMT R120, RZ, 0x7610, R120 ;  /* 0x00007610ff787816 */ /* 0x000fe20000000078 */
[----:B------:R-:W2:Y:S05]  /*3890*/  LDL.LU R63, [R1+0x108] ;  /* 0x00010800013f7983 */ /* 0x000eaa0000300800 */
[----:B------:R-:W3:Y:S01]  /*38a0*/  LDC R11, c[0x0][0x238] ;  /* 0x00008e00ff0b7b82 */ /* 0x000ee20000000800 */
[----:B0-----:R-:W-:Y:S01]  /*38b0*/  IMAD R14, R14, 0x34, RZ ;  /* 0x000000340e0e7824 */ /* 0x001fe200078e02ff */
[----:B------:R-:W-:Y:S01]  /*38c0*/  ISETP.GT.AND P0, PT, R0, 0x35, PT ;  /* 0x000000350000780c */ /* 0x000fe20003f04270 */
[----:B------:R-:W4:Y:S02]  /*38d0*/  LDL.LU R15, [R1+0x10c] ;  /* 0x00010c00010f7983 */ /* 0x000f240000300800 */
[----:B------:R-:W-:Y:S01]  /*38e0*/  IMAD.WIDE R8, R14, 0x2, R2 ;  /* 0x000000020e087825 */ /* 0x000fe200078e0202 */
[----:B------:R-:W-:Y:S01]  /*38f0*/  PRMT R119, RZ, 0x7610, R119 ;  /* 0x00007610ff777816 */ /* 0x000fe20000000077 */
[----:B------:R-:W4:Y:S04]  /*3900*/  LDL.LU R14, [R1+0x110] ;  /* 0x00011000010e7983 */ /* 0x000f280000300800 */
[----:B------:R0:W4:Y:S02]  /*3910*/  @P1 LDG.E.U16 R44, desc[UR14][R8.64] ;  /* 0x0000000e082c1981 */ /* 0x000124000c1e1500 */
[----:B0-----:R-:W-:-:S02]  /*3920*/  IMAD.WIDE R8, R12, 0x2, R2 ;  /* 0x000000020c087825 */ /* 0x001fc400078e0202 */
[----:B------:R-:W0:Y:S03]  /*3930*/  LDC R12, c[0x0][0x238] ;  /* 0x00008e00ff0c7b82 */ /* 0x000e260000000800 */
[----:B------:R1:W4:Y:S01]  /*3940*/  @P0 LDG.E.U16 R38, desc[UR14][R8.64] ;  /* 0x0000000e08260981 */ /* 0x000322000c1e1500 */
[----:B0-----:R-:W-:-:S04]  /*3950*/  IMAD R12, R12, 0x36, RZ ;  /* 0x000000360c0c7824 */ /* 0x001fc800078e02ff */
[----:B-1----:R-:W-:Y:S02]  /*3960*/  IMAD.WIDE R8, R12, 0x2, R2 ;  /* 0x000000020c087825 */ /* 0x002fe400078e0202 */
[----:B------:R-:W0:Y:S01]  /*3970*/  LDC R12, c[0x0][0x238] ;  /* 0x00008e00ff0c7b82 */ /* 0x000e220000000800 */
[----:B------:R-:W-:-:S13]  /*3980*/  ISETP.GT.AND P1, PT, R0, 0x36, PT ;  /* 0x000000360000780c */ /* 0x000fda0003f24270 */
[----:B------:R1:W4:Y:S01]  /*3990*/  @P1 LDG.E.U16 R31, desc[UR14][R8.64] ;  /* 0x0000000e081f1981 */ /* 0x000322000c1e1500 */
[----:B0-----:R-:W-:-:S04]  /*39a0*/  IMAD R12, R12, 0x37, RZ ;  /* 0x000000370c0c7824 */ /* 0x001fc800078e02ff */
[----:B-1----:R-:W-:Y:S02]  /*39b0*/  IMAD.WIDE R8, R12, 0x2, R2 ;  /* 0x000000020c087825 */ /* 0x002fe400078e0202 */
[----:B------:R-:W0:Y:S01]  /*39c0*/  LDC R12, c[0x0][0x238] ;  /* 0x00008e00ff0c7b82 */ /* 0x000e220000000800 */
[C---:B------:R-:W-:Y:S02]  /*39d0*/  ISETP.GT.AND P0, PT, R0.reuse, 0x37, PT ;  /* 0x000000370000780c */ /* 0x040fe40003f04270 */
[----:B------:R-:W-:Y:S01]  /*39e0*/  ISETP.GT.AND P1, PT, R0, 0x39, PT ;  /* 0x000000390000780c */ /* 0x000fe20003f24270 */
[----:B------:R-:W-:-:S10]  /*39f0*/  IMAD R10, R10, 0x3a, RZ ;  /* 0x0000003a0a0a7824 */ /* 0x000fd400078e02ff */
[----:B------:R1:W4:Y:S01]  /*3a00*/  @P0 LDG.E.U16 R6, desc[UR14][R8.64] ;  /* 0x0000000e08060981 */ /* 0x000322000c1e1500 */
[----:B0-----:R-:W-:-:S04]  /*3a10*/  IMAD R12, R12, 0x39, RZ ;  /* 0x000000390c0c7824 */ /* 0x001fc800078e02ff */
[----:B-1----:R-:W-:-:S05]  /*3a20*/  IMAD.WIDE R8, R12, 0x2, R2 ;  /* 0x000000020c087825 */ /* 0x002fca00078e0202 */
[----:B------:R0:W4:Y:S02]  /*3a30*/  @P1 LDG.E.U16 R62, desc[UR14][R8.64] ;  /* 0x0000000e083e1981 */ /* 0x000124000c1e1500 */
[----:B0-----:R-:W-:Y:S02]  /*3a40*/  IMAD.WIDE R8, R10, 0x2, R2 ;  /* 0x000000020a087825 */ /* 0x001fe400078e0202 */
[----:B------:R-:W0:Y:S01]  /*3a50*/  LDC R10, c[0x0][0x238] ;  /* 0x00008e00ff0a7b82 */ /* 0x000e220000000800 */
[----:B------:R-:W-:-:S13]  /*3a60*/  ISETP.GT.AND P0, PT, R0, 0x3a, PT ;  /* 0x0000003a0000780c */ /* 0x000fda0003f04270 */
        /* <DEDUP_REMOVED lines=11> */
[----:B---3--:R-:W-:-:S10]  /*3b20*/  IMAD R11, R11, 0x3e, RZ ;  /* 0x0000003e0b0b7824 */ /* 0x008fd400078e02ff */
[----:B------:R1:W3:Y:S01]  /*3b30*/  @P0 LDG.E.U16 R122, desc[UR14][R8.64] ;  /* 0x0000000e087a0981 */ /* 0x0002e2000c1e1500 */
[----:B0-----:R-:W-:-:S04]  /*3b40*/  IMAD R10, R10, 0x3d, RZ ;  /* 0x0000003d0a0a7824 */ /* 0x001fc800078e02ff */
[----:B-1----:R-:W-:-:S05]  /*3b50*/  IMAD.WIDE R8, R10, 0x2, R2 ;  /* 0x000000020a087825 */ /* 0x002fca00078e0202 */
[----:B------:R0:W3:Y:S02]  /*3b60*/  @P1 LDG.E.U16 R121, desc[UR14][R8.64] ;  /* 0x0000000e08791981 */ /* 0x0000e4000c1e1500 */
[----:B0-----:R-:W-:Y:S02]  /*3b70*/  IMAD.WIDE R8, R11, 0x2, R2 ;  /* 0x000000020b087825 */ /* 0x001fe400078e0202 */
[----:B------:R-:W0:Y:S01]  /*3b80*/  LDC R11, c[0x0][0x238] ;  /* 0x00008e00ff0b7b82 */ /* 0x000e220000000800 */
[C---:B------:R-:W-:Y:S02]  /*3b90*/  ISETP.GT.AND P0, PT, R0.reuse, 0x3e, PT ;  /* 0x0000003e0000780c */ /* 0x040fe40003f04270 */
[----:B------:R-:W-:-:S11]  /*3ba0*/  ISETP.GT.AND P1, PT, R0, 0x3f, PT ;  /* 0x0000003f0000780c */ /* 0x000fd60003f24270 */
[----:B------:R1:W3:Y:S01]  /*3bb0*/  @P0 LDG.E.U16 R120, desc[UR14][R8.64] ;  /* 0x0000000e08780981 */ /* 0x0002e2000c1e1500 */
[----:B0-----:R-:W-:-:S04]  /*3bc0*/  IMAD R11, R11, 0x3f, RZ ;  /* 0x0000003f0b0b7824 */ /* 0x001fc800078e02ff */
[----:B-1----:R-:W-:Y:S01]  /*3bd0*/  IMAD.WIDE R8, R11, 0x2, R2 ;  /* 0x000000020b087825 */ /* 0x002fe200078e0202 */
[----:B------:R-:W-:Y:S01]  /*3be0*/  LOP3.LUT R10, R82, 0x3f, RZ, 0xc0, !PT ;  /* 0x0000003f520a7812 */ /* 0x000fe200078ec0ff */
[----:B------:R-:W3:Y:S04]  /*3bf0*/  LDL.LU R11, [R1+0x114] ;  /* 0x00011400010b7983 */ /* 0x000ee80000300800 */
[----:B------:R0:W3:Y:S01]  /*3c00*/  @P1 LDG.E.U16 R119, desc[UR14][R8.64] ;  /* 0x0000000e08771981 */ /* 0x0000e2000c1e1500 */
[----:B------:R-:W-:Y:S01]  /*3c10*/  BAR.SYNC.DEFER_BLOCKING 0x0 ;  /* 0x0000000000007b1d */ /* 0x000fe20000010000 */
[C---:B------:R-:W-:Y:S01]  /*3c20*/  ISETP.GE.AND P0, PT, R10.reuse, R0, PT ;  /* 0x000000000a00720c */ /* 0x040fe20003f06270 */
[----:B------:R-:W-:-:S04]  /*3c30*/  IMAD R68, R10, R68, RZ ;  /* 0x000000440a447224 */ /* 0x000fc800078e02ff */
[----:B------:R-:W3:Y:S04]  /*3c40*/  LDL.LU R10, [R1+0x118] ;  /* 0x00011800010a7983 */ /* 0x000ee80000300800 */
[----:B------:R-:W3:Y:S04]  /*3c50*/  LDL.LU R13, [R1+0x11c] ;  /* 0x00011c00010d7983 */ /* 0x000ee80000300800 */
[----:B------:R-:W3:Y:S04]  /*3c60*/  LDL.LU R12, [R1+0x120] ;  /* 0x00012000010c7983 */ /* 0x000ee80000300800 */
[----:B------:R-:W3:Y:S04]  /*3c70*/  LDL.LU R70, [R1+0x124] ;  /* 0x0001240001467983 */ /* 0x000ee80000300800 */
[----:B------:R1:W-:Y:S02]  /*3c80*/  STS.U16 [R4+UR12+0x1000], R17 ;  /* 0x0010001104007988 */ /* 0x0003e4000800040c */
[----:B-1----:R-:W-:-:S02]  /*3c90*/  IMAD.MOV.U32 R17, RZ, RZ, R69 ;  /* 0x000000ffff117224 */ /* 0x002fc400078e0045 */
[----:B------:R-:W3:Y:S01]  /*3ca0*/  LDL.LU R69, [R1+0x128] ;  /* 0x0001280001457983 */ /* 0x000ee20000300800 */
[----:B------:R-:W-:Y:S02]  /*3cb0*/  LOP3.LUT R103, R103, R102, RZ, 0x3c, !PT ;  /* 0x0000006667677212 */ /* 0x000fe400078e3cff */
[----:B------:R-:W-:Y:S02]  /*3cc0*/  LOP3.LUT R101, R101, R100, RZ, 0x3c, !PT ;  /* 0x0000006465657212 */ /* 0x000fe400078e3cff */
[----:B------:R-:W-:Y:S02]  /*3cd0*/  LOP3.LUT R102, R103, R102, RZ, 0x3c, !PT ;  /* 0x0000006667667212 */ /* 0x000fe400078e3cff */
[----:B------:R-:W-:Y:S02]  /*3ce0*/  LOP3.LUT R100, R101, R100, RZ, 0x3c, !PT ;  /* 0x0000006465647212 */ /* 0x000fe400078e3cff */
[----:B------:R-:W-:Y:S02]  /*3cf0*/  LOP3.LUT R103, R103, R102, RZ, 0x3c, !PT ;  /* 0x0000006667677212 */ /* 0x000fe400078e3cff */
[----:B------:R-:W-:-:S02]  /*3d00*/  PRMT R118, RZ, 0x7610, R118 ;  /* 0x00007610ff767816 */ /* 0x000fc40000000076 */
[----:B------:R-:W-:Y:S01]  /*3d10*/  LOP3.LUT R99, R99, R98, RZ, 0x3c, !PT ;  /* 0x0000006263637212 */ /* 0x000fe200078e3cff */
[----:B0-----:R-:W-:Y:S01]  /*3d20*/  IMAD.WIDE R8, R68, 0x2, R102 ;  /* 0x0000000244087825 */ /* 0x001fe200078e0266 */
[----:B------:R-:W-:Y:S02]  /*3d30*/  LOP3.LUT R101, R101, R100, RZ, 0x3c, !PT ;  /* 0x0000006465657212 */ /* 0x000fe400078e3cff */
[----:B------:R-:W-:Y:S02]  /*3d40*/  LOP3.LUT R98, R99, R98, RZ, 0x3c, !PT ;  /* 0x0000006263627212 */ /* 0x000fe400078e3cff */
[----:B------:R0:W3:Y:S01]  /*3d50*/  @!P0 LDG.E.U16 R118, desc[UR14][R8.64] ;  /* 0x0000000e08768981 */ /* 0x0000e2000c1e1500 */
[----:B------:R-:W-:Y:S02]  /*3d60*/  PRMT R117, RZ, 0x7610, R117 ;  /* 0x00007610ff757816 */ /* 0x000fe40000000075 */
[----:B------:R-:W-:Y:S02]  /*3d70*/  LOP3.LUT R97, R97, R96, RZ, 0x3c, !PT ;  /* 0x0000006061617212 */ /* 0x000fe400078e3cff */
[----:B------:R-:W-:-:S02]  /*3d80*/  LOP3.LUT R99, R99, R98, RZ, 0x3c, !PT ;  /* 0x0000006263637212 */ /* 0x000fc400078e3cff */
[----:B------:R-:W-:Y:S01]  /*3d90*/  LOP3.LUT R96, R97, R96, RZ, 0x3c, !PT ;  /* 0x0000006061607212 */ /* 0x000fe200078e3cff */
[C---:B0-----:R-:W-:Y:S01]  /*3da0*/  IMAD.WIDE R8, R68.reuse, 0x2, R100 ;  /* 0x0000000244087825 */ /* 0x041fe200078e0264 */
[----:B------:R-:W-:Y:S02]  /*3db0*/  PRMT R116, RZ, 0x7610, R116 ;  /* 0x00007610ff747816 */ /* 0x000fe40000000074 */
[----:B------:R-:W-:Y:S02]  /*3dc0*/  LOP3.LUT R95, R95, R94, RZ, 0x3c, !PT ;  /* 0x0000005e5f5f7212 */ /* 0x000fe400078e3cff */
[----:B------:R0:W3:Y:S01]  /*3dd0*/  @!P0 LDG.E.U16 R117, desc[UR14][R8.64] ;  /* 0x0000000e08758981 */ /* 0x0000e2000c1e1500 */
[----:B------:R-:W-:Y:S02]  /*3de0*/  LOP3.LUT R97, R97, R96, RZ, 0x3c, !PT ;  /* 0x0000006061617212 */ /* 0x000fe400078e3cff */
[----:B------:R-:W-:Y:S02]  /*3df0*/  LOP3.LUT R94, R95, R94, RZ, 0x3c, !PT ;  /* 0x0000005e5f5e7212 */ /* 0x000fe400078e3cff */
[----:B------:R-:W-:Y:S01]  /*3e00*/  PRMT R115, RZ, 0x7610, R115 ;  /* 0x00007610ff737816 */ /* 0x000fe20000000073 */
[----:B0-----:R-:W-:Y:S01]  /*3e10*/  IMAD.WIDE R8, R68, 0x2, R98 ;  /* 0x0000000244087825 */ /* 0x001fe200078e0262 */
[----:B------:R-:W-:-:S02]  /*3e20*/  LOP3.LUT R93, R93, R92, RZ, 0x3c, !PT ;  /* 0x0000005c5d5d7212 */ /* 0x000fc400078e3cff */
[----:B------:R-:W-:Y:S02]  /*3e30*/  LOP3.LUT R95, R95, R94, RZ, 0x3c, !PT ;  /* 0x0000005e5f5f7212 */ /* 0x000fe400078e3cff */
[----:B------:R0:W3:Y:S01]  /*3e40*/  @!P0 LDG.E.U16 R116, desc[UR14][R8.64] ;  /* 0x0000000e08748981 */ /* 0x0000e2000c1e1500 */
[----:B------:R-:W-:Y:S02]  /*3e50*/  LOP3.LUT R92, R93, R92, RZ, 0x3c, !PT ;  /* 0x0000005c5d5c7212 */ /* 0x000fe400078e3cff */
[----:B------:R-:W-:Y:S02]  /*3e60*/  PRMT R114, RZ, 0x7610, R114 ;  /* 0x00007610ff727816 */ /* 0x000fe40000000072 */
[----:B------:R-:W-:Y:S01]  /*3e70*/  LOP3.LUT R91, R91, R90, RZ, 0x3c, !PT ;  /* 0x0000005a5b5b7212 */ /* 0x000fe200078e3cff */
[----:B0-----:R-:W-:Y:S01]  /*3e80*/  IMAD.WIDE R8, R68, 0x2, R96 ;  /* 0x0000000244087825 */ /* 0x001fe200078e0260 */
[----:B------:R-:W-:-:S04]  /*3e90*/  LOP3.LUT R93, R93, R92, RZ, 0x3c, !PT ;  /* 0x0000005c5d5d7212 */ /* 0x000fc800078e3cff */
        /* <DEDUP_REMOVED lines=13> */
[C---:B------:R-:W-:Y:S02]  /*3f70*/  LOP3.LUT R22, R23.reuse, R22, RZ, 0x3c, !PT ;  /* 0x0000001617167212 */ /* 0x040fe400078e3cff */
[----:B------:R-:W-:Y:S01]  /*3f80*/  PRMT R111, RZ, 0x7610, R111 ;  /* 0x00007610ff6f7816 */ /* 0x000fe2000000006f */
[----:B0-----:R-:W-:Y:S01]  /*3f90*/  IMAD.WIDE R8, R68, 0x2, R90 ;  /* 0x0000000244087825 */ /* 0x001fe200078e025a */
[----:B------:R-:W-:-:S04]  /*3fa0*/  LOP3.LUT R23, R23, R22, RZ, 0x3c, !PT ;  /* 0x0000001617177212 */ /* 0x000fc800078e3cff */
[----:B------:R0:W3:Y:S01]  /*3fb0*/  @!P0 LDG.E.U16 R112, desc[UR14][R8.64] ;  /* 0x0000000e08708981 */ /* 0x0000e2000c1e1500 */
[----:B------:R-:W-:Y:S01]  /*3fc0*/  PRMT R110, RZ, 0x7610, R110 ;  /* 0x00007610ff6e7816 */ /* 0x000fe2000000006e */
[----:B0-----:R-:W-:Y:S02]  /*3fd0*/  IMAD.WIDE R8, R68, 0x2, R88 ;  /* 0x0000000244087825 */ /* 0x001fe400078e0258 */
[----:B------:R0:W-:Y:S04]  /*3fe0*/  STS.U16 [R4+UR12+0x400], R20 ;  /* 0x0004001404007988 */ /* 0x0001e8000800040c */
[----:B------:R1:W3:Y:S01]  /*3ff0*/  @!P0 LDG.E.U16 R111, desc[UR14][R8.64] ;  /* 0x0000000e086f8981 */ /* 0x0002e2000c1e1500 */
[----:B------:R-:W-:-:S03]  /*4000*/  PRMT R109, RZ, 0x7610, R109 ;  /* 0x00007610ff6d7816 */ /* 0x000fc6000000006d */
[----:B------:R2:W-:Y:S01]  /*4010*/  STS.U16 [R4+UR12+0x1400], R16 ;  /* 0x0014001004007988 */ /* 0x0005e2000800040c */
[----:B0-----:R-:W-:Y:S02]  /*4020*/  IMAD.MOV.U32 R20, RZ, RZ, R106 ;  /* 0x000000ffff147224 */ /* 0x001fe400078e006a */
[----:B-1----:R-:W-:Y:S01]  /*4030*/  IMAD.WIDE R8, R68, 0x2, R22 ;  /* 0x0000000244087825 */ /* 0x002fe200078e0216 */
[----:B------:R0:W-:Y:S03]  /*4040*/  STS.U16 [R4+UR12+0x800], R19 ;  /* 0x0008001304007988 */ /* 0x0001e6000800040c */
[----:B--2---:R-:W-:Y:S01]  /*4050*/  IMAD.MOV.U32 R16, RZ, RZ, R63 ;  /* 0x000000ffff107224 */ /* 0x004fe200078e003f */
[----:B------:R1:W2:Y:S01]  /*4060*/  @!P0 LDG.E.U16 R110, desc[UR14][R8.64] ;  /* 0x0000000e086e8981 */ /* 0x0002a2000c1e1500 */
[----:B------:R-:W-:-:S03]  /*4070*/  LOP3.LUT R63, R4, 0x10, RZ, 0x3c, !PT ;  /* 0x00000010043f7812 */ /* 0x000fc600078e3cff */
[----:B------:R4:W-:Y:S01]  /*4080*/  STS.U16 [R4+UR12+0xc00], R18 ;  /* 0x000c001204007988 */ /* 0x0009e2000800040c */
[----:B0-----:R-:W-:Y:S02]  /*4090*/  IMAD.MOV.U32 R19, RZ, RZ, R107 ;  /* 0x000000ffff137224 */ /* 0x001fe400078e006b */
[----:B-1----:R-:W-:Y:S01]  /*40a0*/  IMAD.WIDE R8, R68, 0x2, R20 ;  /* 0x0000000244087825 */ /* 0x002fe200078e0214 */
[----:B------:R-:W-:Y:S03]  /*40b0*/  STS.U16 [R4+UR12], R7 ;  /* 0x0000000704007988 */ /* 0x000fe6000800040c */
[--C-:B----4-:R-:W-:Y:S01]  /*40c0*/  IMAD.MOV.U32 R18, RZ, RZ, R108.reuse ;  /* 0x000000ffff127224 */ /* 0x110fe200078e006c */
[----:B------:R-:W-:Y:S01]  /*40d0*/  STS.U16 [R4+UR12+0x1800], R104 ;  /* 0x0018006804007988 */ /* 0x000fe2000800040c */
[----:B------:R-:W-:-:S03]  /*40e0*/  PRMT R108, RZ, 0x7610, R108 ;  /* 0x00007610ff6c7816 */ /* 0x000fc6000000006c */
[----:B------:R-:W-:Y:S04]  /*40f0*/  STS.U16 [R4+UR12+0x1c00], R105 ;  /* 0x001c006904007988 */ /* 0x000fe8000800040c */
[----:B------:R0:W4:Y:S04]  /*4100*/  @!P0 LDG.E.U16 R109, desc[UR14][R8.64] ;  /* 0x0000000e086d8981 */ /* 0x000128000c1e1500 */
[----:B------:R-:W-:Y:S04]  /*4110*/  STS.U16 [R63+UR12+0x80], R124 ;  /* 0x0000807c3f007988 */ /* 0x000fe8000800040c */
[----:B------:R-:W-:Y:S01]  /*4120*/  STS.U16 [R63+UR12+0x480], R125 ;  /* 0x0004807d3f007988 */ /* 0x000fe2000800040c */
[----:B0-----:R-:W-:-:S03]  /*4130*/  IMAD.WIDE R8, R68, 0x2, R18 ;  /* 0x0000000244087825 */ /* 0x001fc600078e0212 */
[----:B------:R-:W-:Y:S01]  /*4140*/  STS.U16 [R63+UR12+0x880], R67 ;  /* 0x000880433f007988 */ /* 0x000fe2000800040c */
[----:B------:R-:W-:-:S03]  /*4150*/  PRMT R107, RZ, 0x7610, R107 ;  /* 0x00007610ff6b7816 */ /* 0x000fc6000000006b */
[----:B------:R-:W-:Y:S04]  /*4160*/  STS.U16 [R63+UR12+0xc80], R66 ;  /* 0x000c80423f007988 */ /* 0x000fe8000800040c */
[----:B------:R0:W-:Y:S04]  /*4170*/  STS.U16 [R63+UR12+0x1080], R56 ;  /* 0x001080383f007988 */ /* 0x0001e8000800040c */
[----:B------:R1:W4:Y:S04]  /*4180*/  @!P0 LDG.E.U16 R108, desc[UR14][R8.64] ;  /* 0x0000000e086c8981 */ /* 0x000328000c1e1500 */
[----:B------:R-:W-:Y:S01]  /*4190*/  STS.U16 [R63+UR12+0x1480], R65 ;  /* 0x001480413f007988 */ /* 0x000fe2000800040c */
[----:B0-----:R-:W-:-:S03]  /*41a0*/  LOP3.LUT R56, R4, 0x20, RZ, 0x3c, !PT ;  /* 0x0000002004387812 */ /* 0x001fc600078e3cff */
[----:B------:R-:W-:Y:S01]  /*41b0*/  STS.U16 [R63+UR12+0x1880], R64 ;  /* 0x001880403f007988 */ /* 0x000fe2000800040c */
[----:B-1----:R-:W-:-:S03]  /*41c0*/  IMAD.WIDE R8, R68, 0x2, R16 ;  /* 0x0000000244087825 */ /* 0x002fc600078e0210 */
[----:B------:R-:W-:Y:S01]  /*41d0*/  STS.U16 [R63+UR12+0x1c80], R62 ;  /* 0x001c803e3f007988 */ /* 0x000fe2000800040c */
[----:B------:R-:W-:-:S03]  /*41e0*/  PRMT R106, RZ, 0x7610, R106 ;  /* 0x00007610ff6a7816 */ /* 0x000fc6000000006a */
[----:B------:R-:W-:Y:S04]  /*41f0*/  STS.U16 [R56+UR12+0x100], R83 ;  /* 0x0001005338007988 */ /* 0x000fe8000800040c */
[----:B------:R-:W-:Y:S04]  /*4200*/  STS.U16 [R56+UR12+0x500], R61 ;  /* 0x0005003d38007988 */ /* 0x000fe8000800040c */
[----:B------:R0:W4:Y:S04]  /*4210*/  @!P0 LDG.E.U16 R107, desc[UR14][R8.64] ;  /* 0x0000000e086b8981 */ /* 0x000128000c1e1500 */
[----:B------:R-:W-:Y:S04]  /*4220*/  STS.U16 [R56+UR12+0x900], R60 ;  /* 0x0009003c38007988 */ /* 0x000fe8000800040c */
[----:B------:R-:W-:Y:S01]  /*4230*/  STS.U16 [R56+UR12+0xd00], R59 ;  /* 0x000d003b38007988 */ /* 0x000fe2000800040c */
[----:B0-----:R-:W-:-:S03]  /*4240*/  IMAD.WIDE R8, R68, 0x2, R14 ;  /* 0x0000000244087825 */ /* 0x001fc600078e020e */
[----:B------:R0:W-:Y:S01]  /*4250*/  STS.U16 [R56+UR12+0x1100], R49 ;  /* 0x0011003138007988 */ /* 0x0001e2000800040c */
[----:B------:R-:W-:-:S03]  /*4260*/  PRMT R105, RZ, 0x7610, R105 ;  /* 0x00007610ff697816 */ /* 0x000fc60000000069 */
[----:B------:R-:W-:Y:S04]  /*4270*/  STS.U16 [R56+UR12+0x1500], R58 ;  /* 0x0015003a38007988 */ /* 0x000fe8000800040c */
[----:B------:R3:W4:Y:S01]  /*4280*/  @!P0 LDG.E.U16 R106, desc[UR14][R8.64] ;  /* 0x0000000e086a8981 */ /* 0x000722000c1e1500 */
[----:B0-----:R-:W-:-:S03]  /*4290*/  LOP3.LUT R49, R4, 0x30, RZ, 0x3c, !PT ;  /* 0x0000003004317812 */ /* 0x001fc600078e3cff */
[----:B------:R-:W-:Y:S04]  /*42a0*/  STS.U16 [R56+UR12+0x1900], R57 ;  /* 0x0019003938007988 */ /* 0x000fe8000800040c */
[----:B------:R-:W-:Y:S04]  /*42b0*/  STS.U16 [R56+UR12+0x1d00], R55 ;  /* 0x001d003738007988 */ /* 0x000fe8000800040c */
[----:B------:R-:W-:Y:S01]  /*42c0*/  STS.U16 [R49+UR12+0x180], R84 ;  /* 0x0001805431007988 */ /* 0x000fe2000800040c */
[----:B------:R-:W-:-:S03]  /*42d0*/  PRMT R104, RZ, 0x7610, R104 ;  /* 0x00007610ff687816 */ /* 0x000fc60000000068 */
[----:B------:R-:W-:Y:S04]  /*42e0*/  STS.U16 [R49+UR12+0x580], R54 ;  /* 0x0005803631007988 */ /* 0x000fe8000800040c */
[----:B------:R-:W-:Y:S04]  /*42f0*/  STS.U16 [R49+UR12+0x980], R53 ;  /* 0x0009803531007988 */ /* 0x000fe8000800040c */
[----:B------:R-:W-:Y:S04]  /*4300*/  STS.U16 [R49+UR12+0xd80], R52 ;  /* 0x000d803431007988 */ /* 0x000fe8000800040c */
[----:B------:R0:W-:Y:S04]  /*4310*/  STS.U16 [R49+UR12+0x1180], R43 ;  /* 0x0011802b31007988 */ /* 0x0001e8000800040c */
[----:B------:R-:W-:Y:S01]  /*4320*/  STS.U16 [R49+UR12+0x1580], R51 ;  /* 0x0015803331007988 */ /* 0x000fe2000800040c */
[----:B---3--:R-:W-:Y:S01]  /*4330*/  IMAD.WIDE R8, R68, 0x2, R10 ;  /* 0x0000000244087825 */ /* 0x008fe200078e020a */
[----:B0-----:R-:W-:-:S04]  /*4340*/  LOP3.LUT R43, R4, 0x40, RZ, 0x3c, !PT ;  /* 0x00000040042b7812 */ /* 0x001fc800078e3cff */
[----:B------:R0:W3:Y:S04]  /*4350*/  @!P0 LDG.E.U16 R105, desc[UR14][R8.64] ;  /* 0x0000000e08698981 */ /* 0x0000e8000c1e1500 */
[----:B------:R-:W-:Y:S01]  /*4360*/  STS.U16 [R49+UR12+0x1980], R50 ;  /* 0x0019803231007988 */ /* 0x000fe2000800040c */
[----:B0-----:R-:W-:-:S03]  /*4370*/  IMAD.WIDE R8, R68, 0x2, R12 ;  /* 0x0000000244087825 */ /* 0x001fc600078e020c */
[----:B------:R-:W-:Y:S04]  /*4380*/  STS.U16 [R49+UR12+0x1d80], R123 ;  /* 0x001d807b31007988 */ /* 0x000fe8000800040c */
[----:B------:R0:W3:Y:S04]  /*4390*/  @!P0 LDG.E.U16 R104, desc[UR14][R8.64] ;  /* 0x0000000e08688981 */ /* 0x0000e8000c1e1500 */
[----:B------:R-:W-:Y:S01]  /*43a0*/  STS.U16 [R43+UR12+0x200], R85 ;  /* 0x000200552b007988 */ /* 0x000fe2000800040c */
[----:B------:R-:W-:-:S03]  /*43b0*/  PRMT R7, RZ, 0x7610, R7 ;  /* 0x00007610ff077816 */ /* 0x000fc60000000007 */
[----:B------:R-:W-:Y:S01]  /*43c0*/  STS.U16 [R43+UR12+0x600], R48 ;  /* 0x000600302b007988 */ /* 0x000fe2000800040c */
[----:B0-----:R-:W-:Y:S02]  /*43d0*/  IMAD.MOV.U32 R8, RZ, RZ, R69 ;  /* 0x000000ffff087224 */ /* 0x001fe400078e0045 */
[----:B------:R-:W-:Y:S01]  /*43e0*/  IMAD.MOV.U32 R9, RZ, RZ, R70 ;  /* 0x000000ffff097224 */ /* 0x000fe200078e0046 */
[----:B------:R-:W-:Y:S04]  /*43f0*/  STS.U16 [R43+UR12+0xa00], R47 ;  /* 0x000a002f2b007988 */ /* 0x000fe8000800040c */
[----:B------:R-:W-:Y:S01]  /*4400*/  STS.U16 [R43+UR12+0xe00], R46 ;  /* 0x000e002e2b007988 */ /* 0x000fe2000800040c */
[----:B------:R-:W-:-:S03]  /*4410*/  IMAD.WIDE R124, R68, 0x2, R8 ;  /* 0x00000002447c7825 */ /* 0x000fc600078e0208 */
[----:B------:R0:W-:Y:S04]  /*4420*/  STS.U16 [R43+UR12+0x1200], R37 ;  /* 0x001200252b007988 */ /* 0x0001e8000800040c */
[----:B------:R-:W-:Y:S04]  /*4430*/  STS.U16 [R43+UR12+0x1600], R45 ;  /* 0x0016002d2b007988 */ /* 0x000fe8000800040c */
[----:B------:R1:W3:Y:S01]  /*4440*/  @!P0 LDG.E.U16 R7, desc[UR14][R124.64] ;  /* 0x0000000e7c078981 */ /* 0x0002e2000c1e1500 */
[----:B0-----:R-:W-:-:S03]  /*4450*/  LOP3.LUT R37, R4, 0x50, RZ, 0x3c, !PT ;  /* 0x0000005004257812 */ /* 0x001fc600078e3cff */
[----:B------:R-:W-:Y:S04]  /*4460*/  STS.U16 [R43+UR12+0x1a00], R44 ;  /* 0x001a002c2b007988 */ /* 0x000fe8000800040c */
[----:B------:R-:W-:Y:S04]  /*4470*/  STS.U16 [R43+UR12+0x1e00], R122 ;  /* 0x001e007a2b007988 */ /* 0x000fe8000800040c */
[----:B------:R-:W-:Y:S04]  /*4480*/  STS.U16 [R37+UR12+0x280], R86 ;  /* 0x0002805625007988 */ /* 0x000fe8000800040c */
[----:B------:R-:W-:Y:S04]  /*4490*/  STS.U16 [R37+UR12+0x680], R42 ;  /* 0x0006802a25007988 */ /* 0x000fe8000800040c */
[----:B------:R-:W-:Y:S04]  /*44a0*/  STS.U16 [R37+UR12+0xa80], R41 ;  /* 0x000a802925007988 */ /* 0x000fe8000800040c */
[----:B------:R-:W-:Y:S04]  /*44b0*/  STS.U16 [R37+UR12+0xe80], R40 ;  /* 0x000e802825007988 */ /* 0x000fe8000800040c */
[----:B------:R0:W-:Y:S04]  /*44c0*/  STS.U16 [R37+UR12+0x1280], R30 ;  /* 0x0012801e25007988 */ /* 0x0001e8000800040c */
[----:B------:R-:W-:Y:S01]  /*44d0*/  STS.U16 [R37+UR12+0x1680], R39 ;  /* 0x0016802725007988 */ /* 0x000fe2000800040c */
[----:B0-----:R-:W-:-:S03]  /*44e0*/  LOP3.LUT R30, R4, 0x60, RZ, 0x3c, !PT ;  /* 0x00000060041e7812 */ /* 0x001fc600078e3cff */
[----:B------:R-:W-:Y:S04]  /*44f0*/  STS.U16 [R37+UR12+0x1a80], R38 ;  /* 0x001a802625007988 */ /* 0x000fe8000800040c */
[----:B------:R0:W-:Y:S01]  /*4500*/  STS.U16 [R37+UR12+0x1e80], R121 ;  /* 0x001e807925007988 */ /* 0x0001e2000800040c */
[----:B------:R-:W-:-:S03]  /*4510*/  LOP3.LUT R122, R4, 0x70, RZ, 0x3c, !PT ;  /* 0x00000070047a7812 */ /* 0x000fc600078e3cff */
[----:B------:R-:W-:Y:S04]  /*4520*/  STS.U16 [R30+UR12+0x300], R87 ;  /* 0x000300571e007988 */ /* 0x000fe8000800040c */
[----:B------:R-:W-:Y:S04]  /*4530*/  STS.U16 [R30+UR12+0x700], R36 ;  /* 0x000700241e007988 */ /* 0x000fe8000800040c */
[----:B------:R-:W-:Y:S04]  /*4540*/  STS.U16 [R30+UR12+0xb00], R35 ;  /* 0x000b00231e007988 */ /* 0x000fe8000800040c */
[----:B------:R-:W-:Y:S01]  /*4550*/  STS.U16 [R30+UR12+0xf00], R34 ;  /* 0x000f00221e007988 */ /* 0x000fe2000800040c */
[----:B------:R-:W-:-:S03]  /*4560*/  IMAD.MOV.U32 R123, RZ, RZ, R25 ;  /* 0x000000ffff7b7224 */ /* 0x000fc600078e0019 */
[----:B------:R-:W-:Y:S01]  /*4570*/  STS.U16 [R30+UR12+0x1300], R33 ;  /* 0x001300211e007988 */ /* 0x000fe2000800040c */
[----:B0-----:R-:W-:-:S03]  /*4580*/  IMAD.MOV.U32 R121, RZ, RZ, R24 ;  /* 0x000000ffff797224 */ /* 0x001fc600078e0018 */
[----:B------:R-:W-:Y:S01]  /*4590*/  STS.U16 [R30+UR12+0x1700], R32 ;  /* 0x001700201e007988 */ /* 0x000fe2000800040c */
[----:B-1----:R-:W-:-:S03]  /*45a0*/  IMAD.MOV.U32 R125, RZ, RZ, R27 ;  /* 0x000000ffff7d7224 */ /* 0x002fc600078e001b */
[----:B------:R-:W-:Y:S01]  /*45b0*/  STS.U16 [R30+UR12+0x1b00], R31 ;  /* 0x001b001f1e007988 */ /* 0x000fe2000800040c */
[----:B------:R-:W-:-:S03]  /*45c0*/  IMAD.MOV.U32 R124, RZ, RZ, R26 ;  /* 0x000000ffff7c7224 */ /* 0x000fc600078e001a */
[----:B------:R-:W-:Y:S04]  /*45d0*/  STS.U16 [R30+UR12+0x1f00], R120 ;  /* 0x001f00781e007988 */ /* 0x000fe8000800040c */
[----:B------:R-:W-:Y:S04]  /*45e0*/  STS.U16 [R122+UR12+0x380], R29 ;  /* 0x0003801d7a007988 */ /* 0x000fe8000800040c */
[----:B------:R-:W3:Y:S04]  /*45f0*/  LDL.LU.64 R24, [R1] ;  /* 0x0000000001187983 */ /* 0x000ee80000300a00 */
[----:B------:R0:W-:Y:S04]  /*4600*/  STS.U16 [R122+UR12+0x780], R28 ;  /* 0x0007801c7a007988 */ /* 0x0001e8000800040c */
[----:B------:R-:W3:Y:S04]  /*4610*/  LDL.LU.64 R26, [R1+0x8] ;  /* 0x00000800011a7983 */ /* 0x000ee80000300a00 */
[----:B0-----:R-:W3:Y:S04]  /*4620*/  LDL.LU.64 R28, [R1+0x10] ;  /* 0x00001000011c7983 */ /* 0x001ee80000300a00 */
[----:B------:R-:W3:Y:S04]  /*4630*/  LDL.LU.64 R30, [R1+0x18] ;  /* 0x00001800011e7983 */ /* 0x000ee80000300a00 */
        /* <DEDUP_REMOVED lines=28> */
[----:B------:R-:W-:Y:S04]  /*4800*/  STS.U16 [R122+UR12+0xb80], R121 ;  /* 0x000b80797a007988 */ /* 0x000fe8000800040c */
        /* <DEDUP_REMOVED lines=13> */
[----:B--2---:R-:W-:Y:S04]  /*48e0*/  STS.U16 [R5+UR12+0x12000], R110 ;  /* 0x0120006e05007988 */ /* 0x004fe8000800040c */
[----:B----4-:R-:W-:Y:S04]  /*48f0*/  STS.U16 [R5+UR12+0x12400], R109 ;  /* 0x0124006d05007988 */ /* 0x010fe8000800040c */
[----:B------:R0:W-:Y:S04]  /*4900*/  STS.U16 [R5+UR12+0x12800], R108 ;  /* 0x0128006c05007988 */ /* 0x0001e8000800040c */
[----:B------:R-:W-:Y:S04]  /*4910*/  STS.U16 [R5+UR12+0x12c00], R107 ;  /* 0x012c006b05007988 */ /* 0x000fe8000800040c */
[----:B------:R-:W-:Y:S01]  /*4920*/  STS.U16 [R5+UR12+0x13000], R106 ;  /* 0x0130006a05007988 */ /* 0x000fe2000800040c */
[----:B------:R-:W-:Y:S01]  /*4930*/  USHF.L.U32 UR4, UR13, 0x7, URZ ;  /* 0x000000070d047899 */ /* 0x000fe2000800063f */
[----:B0-----:R-:W0:Y:S02]  /*4940*/  LDC R108, c[0x0][0x23c] ;  /* 0x00008f00ff6c7b82 */ /* 0x001e240000000800 */
[----:B---3--:R-:W-:Y:S04]  /*4950*/  STS.U16 [R5+UR12+0x13400], R105 ;  /* 0x0134006905007988 */ /* 0x008fe8000800040c */
[----:B------:R-:W-:Y:S04]  /*4960*/  STS.U16 [R5+UR12+0x13800], R104 ;  /* 0x0138006805007988 */ /* 0x000fe8000800040c */
[----:B------:R-:W-:Y:S01]  /*4970*/  STS.U16 [R5+UR12+0x13c00], R7 ;  /* 0x013c000705007988 */ /* 0x000fe2000800040c */
[----:B------:R1:W-:Y:S06]  /*4980*/  MEMBAR.ALL.CTA ;  /* 0x0000000000007992 */ /* 0x0003ec0000008000 */
[----:B-1----:R-:W1:Y:S01]  /*4990*/  FENCE.VIEW.ASYNC.S ;  /* 0x00000000000073c6 */ /* 0x002e620000000000 */
[----:B------:R-:W-:Y:S01]  /*49a0*/  ULOP3.LUT UR4, UR4, 0x600, URZ, 0xc0, !UPT ;  /* 0x0000060004047892 */ /* 0x000fe2000f8ec03f */
[----:B------:R-:W-:-:S02]  /*49b0*/  UMOV UR9, 0x40000040 ;  /* 0x4000004000097882 */ /* 0x000fc40000000000 */
[----:B------:R2:W5:Y:S01]  /*49c0*/  LDL.LU R6, [R1+0x238] ;  /* 0x0002380001067983 */ /* 0x0005620000300800 */
[----:B------:R-:W-:Y:S01]  /*49d0*/  ULEA.HI UR4, UR12, UR4, URZ, 0x1c ;  /* 0x000000040c047291 */ /* 0x000fe2000f8fe03f */
[----:B-1----:R-:W-:Y:S03]  /*49e0*/  BAR.SYNC.DEFER_BLOCKING 0x0 ;  /* 0x0000000000007b1d */ /* 0x002fe60000010000 */
[----:B------:R-:W-:-:S03]  /*49f0*/  ULOP3.LUT UR8, UR4, 0x3fff, URZ, 0xc0, !UPT ;  /* 0x00003fff04087892 */ /* 0x000fc6000f8ec03f */
[----:B------:R-:W-:Y:S01]  /*4a00*/  UMOV UR4, URZ ;  /* 0x0000003f00047c82 */ /* 0x000fe20008000000 */
[----:B------:R-:W-:-:S06]  /*4a10*/  WARPGROUP.ARRIVE ;  /* 0x00000000000079c5 */ /* 0x000fcc0000000000 */
[----:B------:R-:W-:Y:S01]  /*4a20*/  HGMMA.64x128x16.F32 R24, gdesc[UR8].tnspA, R24, gsb0 ;  /* 0x21e00000081879f0 */ /* 0x000fe20008000818 */
[----:B------:R-:W-:-:S04]  /*4a30*/  UIADD3 UR8, UP0, UR8, 0x80, URZ ;  /* 0x0000008008087890 */ /* 0x000fc8000ff1e03f */
[----:B------:R-:W-:-:S03]  /*4a40*/  UIADD3.X UR5, UR4, 0x40000040, URZ, UP0, !UPT ;  /* 0x4000004004057890 */ /* 0x000fc600087fe43f */
[----:B------:R-:W-:Y:S02]  /*4a50*/  UMOV UR4, UR8 ;  /* 0x0000000800047c82 */ /* 0x000fe40008000000 */
[----:B------:R-:W-:Y:S01]  /*4a60*/  UIADD3.64 UR20, UR4, 0x80, URZ ;  /* 0x0000008004147897 */ /* 0x000fe2000fffe03f */
[----:B------:R-:W-:Y:S02]  /*4a70*/  WARPGROUP.DEPBAR.LE gsb0, 0x0 ;  /* 0x00008000000079c5 */ /* 0x000fe40000010000 */
[----:B------:R-:W-:-:S06]  /*4a80*/  WARPGROUP.ARRIVE ;  /* 0x00000000000079c5 */ /* 0x000fcc0000000000 */
[----:B------:R-:W-:Y:S01]  /*4a90*/  HGMMA.64x128x16.F32 R24, gdesc[UR4].tnspA, R24, gsb0 ;  /* 0x21e00000041879f0 */ /* 0x000fe20008000818 */
[----:B------:R-:W-:Y:S02]  /*4aa0*/  UIADD3.64 UR16, UR4, 0x100, URZ ;  /* 0x0000010004107897 */ /* 0x000fe4000fffe03f */
[----:B------:R-:W-:Y:S02]  /*4ab0*/  WARPGROUP.DEPBAR.LE gsb0, 0x0 ;  /* 0x00008000000079c5 */ /* 0x000fe40000010000 */
[----:B------:R-:W-:-:S07]  /*4ac0*/  WARPGROUP.ARRIVE ;  /* 0x00000000000079c5 */ /* 0x000fce0000000000 */
[----:B------:R-:W-:Y:S03]  /*4ad0*/  HGMMA.64x128x16.F32 R24, gdesc[UR20].tnspA, R24, gsb0 ;  /* 0x21e00000141879f0 */ /* 0x000fe60008000818 */
[----:B------:R-:W-:Y:S02]  /*4ae0*/  WARPGROUP.DEPBAR.LE gsb0, 0x0 ;  /* 0x00008000000079c5 */ /* 0x000fe40000010000 */
[----:B------:R-:W-:-:S07]  /*4af0*/  WARPGROUP.ARRIVE ;  /* 0x00000000000079c5 */ /* 0x000fce0000000000 */
[----:B------:R-:W-:Y:S03]  /*4b00*/  HGMMA.64x128x16.F32 R24, gdesc[UR16].tnspA, R24, gsb0 ;  /* 0x21e00000101879f0 */ /* 0x000fe60008000818 */
[----:B------:R-:W-:Y:S02]  /*4b10*/  WARPGROUP.DEPBAR.LE gsb0, 0x0 ;  /* 0x00008000000079c5 */ /* 0x000fe40000010000 */
[----:B------:R-:W-:Y:S04]  /*4b20*/  STL.64 [R1], R24 ;  /* 0x0000001801007387 */ /* 0x000fe80000100a00 */
[----:B------:R-:W-:Y:S04]  /*4b30*/  STL.64 [R1+0x8], R26 ;  /* 0x0000081a01007387 */ /* 0x000fe80000100a00 */
        /* <DEDUP_REMOVED lines=29> */
[----:B------:R1:W-:Y:S04]  /*4d10*/  STL.64 [R1+0xf8], R86 ;  /* 0x0000f85601007387 */ /* 0x0003e80000100a00 */
[----:B-1----:R-:W3:Y:S04]  /*4d20*/  LDL.LU.64 R86, [R1+0x230] ;  /* 0x0002300001567983 */ /* 0x002ee80000300a00 */
        /* <DEDUP_REMOVED lines=16> */
[----:B------:R-:W3:Y:S01]  /*4e30*/  LDL.LU.64 R52, [R1+0x1a8] ;  /* 0x0001a80001347983 */ /* 0x000ee20000300a00 */
[----:B------:R-:W-:-:S03]  /*4e40*/  IMAD.MOV.U32 R125, RZ, RZ, R42 ;  /* 0x000000ffff7d7224 */ /* 0x000fc600078e002a */
        /* <DEDUP_REMOVED lines=9> */
[----:B------:R-:W-:Y:S02]  /*4ee0*/  IMAD.MOV.U32 R120, RZ, RZ, R37 ;  /* 0x000000ffff787224 */ /* 0x000fe400078e0025 */
[----:B------:R-:W-:Y:S01]  /*4ef0*/  IMAD.MOV.U32 R119, RZ, RZ, R36 ;  /* 0x000000ffff777224 */ /* 0x000fe200078e0024 */
[----:B------:R-:W3:Y:S01]  /*4f00*/  LDL.LU.64 R40, [R1+0x178] ;  /* 0x0001780001287983 */ /* 0x000ee20000300a00 */
[----:B------:R-:W-:Y:S02]  /*4f10*/  IMAD.MOV.U32 R118, RZ, RZ, R35 ;  /* 0x000000ffff767224 */ /* 0x000fe400078e0023 */
[----:B------:R-:W-:Y:S01]  /*4f20*/  IMAD.MOV.U32 R117, RZ, RZ, R34 ;  /* 0x000000ffff757224 */ /* 0x000fe200078e0022 */
[----:B------:R-:W3:Y:S01]  /*4f30*/  LDL.LU.64 R38, [R1+0x170] ;  /* 0x0001700001267983 */ /* 0x000ee20000300a00 */
[----:B------:R-:W-:Y:S02]  /*4f40*/  IMAD.MOV.U32 R116, RZ, RZ, R33 ;  /* 0x000000ffff747224 */ /* 0x000fe400078e0021 */
[----:B------:R-:W-:Y:S01]  /*4f50*/  IMAD.MOV.U32 R115, RZ, RZ, R32 ;  /* 0x000000ffff737224 */ /* 0x000fe200078e0020 */
[----:B------:R-:W3:Y:S01]  /*4f60*/  LDL.LU.64 R36, [R1+0x168] ;  /* 0x0001680001247983 */ /* 0x000ee20000300a00 */
[----:B------:R-:W-:-:S02]  /*4f70*/  IMAD.MOV.U32 R114, RZ, RZ, R31 ;  /* 0x000000ffff727224 */ /* 0x000fc400078e001f */
        /* <DEDUP_REMOVED lines=10> */
[----:B------:R-:W3:Y:S04]  /*5020*/  LDL.LU.64 R28, [R1+0x148] ;  /* 0x00014800011c7983 */ /* 0x000ee80000300a00 */
[----:B------:R-:W3:Y:S04]  /*5030*/  LDL.LU.64 R26, [R1+0x140] ;  /* 0x00014000011a7983 */ /* 0x000ee80000300a00 */
[----:B------:R-:W3:Y:S01]  /*5040*/  LDL.LU.64 R24, [R1+0x138] ;  /* 0x0001380001187983 */ /* 0x000ee20000300a00 */
[----:B------:R-:W-:-:S02]  /*5050*/  UIADD3.64 UR8, UR4, 0x780, URZ ;  /* 0x0000078004087897 */ /* 0x000fc4000fffe03f */
[----:B------:R-:W-:Y:S01]  /*5060*/  UIADD3.64 UR24, UR4, 0x800, URZ ;  /* 0x0000080004187897 */ /* 0x000fe2000fffe03f */
[----:B------:R-:W-:Y:S01]  /*5070*/  UMOV UR26, UR6 ;  /* 0x00000006001a7c82 */ /* 0x000fe20008000000 */
[----:B------:R-:W-:Y:S01]  /*5080*/  UMOV UR27, UR7 ;  /* 0x00000007001b7c82 */ /* 0x000fe20008000000 */
[----:B0-----:R-:W-:-:S04]  /*5090*/  IMAD.SHL.U32 R108, R108, 0x40, RZ ;  /* 0x000000406c6c7824 */ /* 0x001fc800078e00ff */
[----:B------:R-:W-:-:S04]  /*50a0*/  IMAD.WIDE R8, R108, 0x2, R8 ;  /* 0x000000026c087825 */ /* 0x000fc800078e0208 */
[C---:B------:R-:W-:Y:S01]  /*50b0*/  IMAD.WIDE R12, R108.reuse, 0x2, R12 ;  /* 0x000000026c0c7825 */ /* 0x040fe200078e020c */
[----:B------:R-:W-:Y:S03]  /*50c0*/  STL [R1+0x128], R8 ;  /* 0x0001280801007387 */ /* 0x000fe60000100800 */
[C---:B------:R-:W-:Y:S01]  /*50d0*/  IMAD.WIDE R10, R108.reuse, 0x2, R10 ;  /* 0x000000026c0a7825 */ /* 0x040fe200078e020a */
[----:B------:R0:W-:Y:S04]  /*50e0*/  STL [R1+0x124], R9 ;  /* 0x0001240901007387 */ /* 0x0001e80000100800 */
[----:B------:R-:W-:Y:S04]  /*50f0*/  STL [R1+0x120], R12 ;  /* 0x0001200c01007387 */ /* 0x000fe80000100800 */
[----:B------:R-:W-:Y:S01]  /*5100*/  STL [R1+0x11c], R13 ;  /* 0x00011c0d01007387 */ /* 0x000fe20000100800 */
[----:B0-----:R-:W-:-:S03]  /*5110*/  IMAD.WIDE R8, R108, 0x2, R14 ;  /* 0x000000026c087825 */ /* 0x001fc600078e020e */
[----:B------:R-:W-:Y:S01]  /*5120*/  STL [R1+0x118], R10 ;  /* 0x0001180a01007387 */ /* 0x000fe20000100800 */
[----:B------:R-:W-:Y:S01]  /*5130*/  UIADD3.64 UR20, UR4, 0x880, URZ ;  /* 0x0000088004147897 */ /* 0x000fe2000fffe03f */
[----:B------:R-:W0:Y:S02]  /*5140*/  LDC R15, c[0x0][0x23c] ;  /* 0x00008f00ff0f7b82 */ /* 0x000e240000000800 */
[----:B------:R-:W-:Y:S04]  /*5150*/  STL [R1+0x114], R11 ;  /* 0x0001140b01007387 */ /* 0x000fe80000100800 */
[----:B------:R-:W-:Y:S01]  /*5160*/  STL [R1+0x110], R8 ;  /* 0x0001100801007387 */ /* 0x000fe20000100800 */
[----:B------:R-:W-:Y:S01]  /*5170*/  UIADD3.64 UR16, UR4, 0x900, URZ ;  /* 0x0000090004107897 */ /* 0x000fe2000fffe03f */
[----:B------:R-:W1:Y:S02]  /*5180*/  LDC R14, c[0x0][0x238] ;  /* 0x00008e00ff0e7b82 */ /* 0x000e640000000800 */
[----:B------:R4:W-:Y:S04]  /*5190*/  STL [R1+0x10c], R9 ;  /* 0x00010c0901007387 */ /* 0x0009e80000100800 */
[----:B------:R-:W2:Y:S01]  /*51a0*/  LDL.LU R7, [R1+0x100] ;  /* 0x0001000001077983 */ /* 0x000ea20000300800 */
[----:B---3--:R-:W-:-:S06]  /*51b0*/  WARPGROUP.ARRIVE ;  /* 0x00000000000079c5 */ /* 0x008fcc0000000000 */
[----:B------:R-:W-:Y:S03]  /*51c0*/  HGMMA.64x128x16.F32 R24, gdesc[UR8].tnspA, R24, gsb0 ;  /* 0x21e00000081879f0 */ /* 0x000fe60008000818 */
[----:B------:R-:W-:Y:S02]  /*51d0*/  WARPGROUP.DEPBAR.LE gsb0, 0x0 ;  /* 0x00008000000079c5 */ /* 0x000fe40000010000 */
[----:B------:R-:W-:-:S07]  /*51e0*/  WARPGROUP.ARRIVE ;  /* 0x00000000000079c5 */ /* 0x000fce0000000000 */
[----:B------:R-:W-:Y:S03]  /*51f0*/  HGMMA.64x128x16.F32 R24, gdesc[UR24].tnspA, R24, gsb0 ;  /* 0x21e00000181879f0 */ /* 0x000fe60008000818 */
[----:B------:R-:W-:Y:S02]  /*5200*/  WARPGROUP.DEPBAR.LE gsb0, 0x0 ;  /* 0x00008000000079c5 */ /* 0x000fe40000010000 */
[----:B------:R-:W-:-:S07]  /*5210*/  WARPGROUP.ARRIVE ;  /* 0x00000000000079c5 */ /* 0x000fce0000000000 */
[----:B------:R-:W-:Y:S01]  /*5220*/  HGMMA.64x128x16.F32 R24, gdesc[UR20].tnspA, R24, gsb0 ;  /* 0x21e00000141879f0 */ /* 0x000fe20008000818 */
[----:B0-----:R-:W-:-:S04]  /*5230*/  IMAD.SHL.U32 R15, R15, 0x40, RZ ;  /* 0x000000400f0f7824 */ /* 0x001fc800078e00ff */
[----:B----4-:R-:W-:-:S04]  /*5240*/  IMAD.WIDE R8, R15, 0x2, R18 ;  /* 0x000000020f087825 */ /* 0x010fc800078e0212 */
[----:B------:R-:W-:-:S04]  /*5250*/  IMAD.WIDE R12, R15, 0x2, R16 ;  /* 0x000000020f0c7825 */ /* 0x000fc800078e0210 */
[----:B------:R-:W-:Y:S02]  /*5260*/  IMAD.MOV.U32 R108, RZ, RZ, R8 ;  /* 0x000000ffff6c7224 */ /* 0x000fe400078e0008 */
[----:B------:R-:W-:Y:S02]  /*5270*/  IMAD.MOV.U32 R107, RZ, RZ, R9 ;  /* 0x000000ffff6b7224 */ /* 0x000fe400078e0009 */
[----:B--2---:R-:W-:Y:S02]  /*5280*/  VIADD R7, R7, 0xffffffff ;  /* 0xffffffff07077836 */ /* 0x004fe40000000000 */
[----:B------:R-:W-:Y:S01]  /*5290*/  IMAD.WIDE R8, R15, 0x2, R88 ;  /* 0x000000020f087825 */ /* 0x000fe200078e0258 */
[----:B------:R-:W-:Y:S02]  /*52a0*/  STL [R1+0x108], R12 ;  /* 0x0001080c01007387 */ /* 0x000fe40000100800 */
[----:B------:R-:W-:Y:S01]  /*52b0*/  ISETP.NE.U32.AND P0, PT, R7, RZ, PT ;  /* 0x000000ff0700720c */ /* 0x000fe20003f05070 */
[----:B------:R-:W-:Y:S01]  /*52c0*/  IMAD.MOV.U32 R89, RZ, RZ, R8 ;  /* 0x000000ffff597224 */ /* 0x000fe200078e0008 */
[----:B------:R0:W-:Y:S01]  /*52d0*/  STL [R1+0x104], R13 ;  /* 0x0001040d01007387 */ /* 0x0001e20000100800 */
[----:B------:R-:W-:-:S02]  /*52e0*/  IMAD.MOV.U32 R88, RZ, RZ, R9 ;  /* 0x000000ffff587224 */ /* 0x000fc400078e0009 */
[----:B------:R-:W-:Y:S01]  /*52f0*/  IMAD.WIDE R10, R15, 0x2, R22 ;  /* 0x000000020f0a7825 */ /* 0x000fe200078e0216 */
[----:B------:R-:W-:Y:S02]  /*5300*/  WARPGROUP.DEPBAR.LE gsb0, 0x0 ;  /* 0x00008000000079c5 */ /* 0x000fe40000010000 */
[----:B------:R-:W-:-:S06]  /*5310*/  WARPGROUP.ARRIVE ;  /* 0x00000000000079c5 */ /* 0x000fcc0000000000 */
[----:B------:R-:W-:Y:S01]  /*5320*/  HGMMA.64x128x16.F32 R24, gdesc[UR16].tnspA, R24, gsb0 ;  /* 0x21e00000101879f0 */ /* 0x000fe20008000818 */
[----:B0-----:R-:W-:-:S04]  /*5330*/  IMAD.WIDE R12, R15, 0x2, R20 ;  /* 0x000000020f0c7825 */ /* 0x001fc800078e0214 */
[----:B------:R-:W-:-:S04]  /*5340*/  IMAD.WIDE R8, R15, 0x2, R94 ;  /* 0x000000020f087825 */ /* 0x000fc800078e025e */
[----:B------:R-:W-:Y:S02]  /*5350*/  IMAD.MOV.U32 R106, RZ, RZ, R12 ;  /* 0x000000ffff6a7224 */ /* 0x000fe400078e000c */
[----:B------:R-:W-:Y:S02]  /*5360*/  IMAD.MOV.U32 R21, RZ, RZ, R13 ;  /* 0x000000ffff157224 */ /* 0x000fe400078e000d */
[----:B------:R-:W-:Y:S02]  /*5370*/  IMAD.MOV.U32 R23, RZ, RZ, R10 ;  /* 0x000000ffff177224 */ /* 0x000fe400078e000a */
[----:B------:R-:W-:Y:S02]  /*5380*/  IMAD.MOV.U32 R22, RZ, RZ, R11 ;  /* 0x000000ffff167224 */ /* 0x000fe400078e000b */
[----:B------:R-:W-:Y:S02]  /*5390*/  IMAD.MOV.U32 R95, RZ, RZ, R8 ;  /* 0x000000ffff5f7224 */ /* 0x000fe400078e0008 */
[----:B------:R-:W-:-:S02]  /*53a0*/  IMAD.MOV.U32 R94, RZ, RZ, R9 ;  /* 0x000000ffff5e7224 */ /* 0x000fc400078e0009 */
[----:B------:R-:W-:-:S04]  /*53b0*/  IMAD.WIDE R12, R15, 0x2, R90 ;  /* 0x000000020f0c7825 */ /* 0x000fc800078e025a */
[----:B------:R-:W-:-:S04]  /*53c0*/  IMAD.WIDE R10, R15, 0x2, R92 ;  /* 0x000000020f0a7825 */ /* 0x000fc800078e025c */
[----:B------:R-:W-:-:S04]  /*53d0*/  IMAD.WIDE R8, R15, 0x2, R98 ;  /* 0x000000020f087825 */ /* 0x000fc800078e0262 */
[----:B-1----:R-:W-:Y:S02]  /*53e0*/  IMAD.SHL.U32 R14, R14, 0x40, RZ ;  /* 0x000000400e0e7824 */ /* 0x002fe400078e00ff */
[----:B------:R-:W-:Y:S02]  /*53f0*/  IMAD.MOV.U32 R91, RZ, RZ, R12 ;  /* 0x000000ffff5b7224 */ /* 0x000fe400078e000c */
[----:B------:R-:W-:Y:S02]  /*5400*/  IMAD.MOV.U32 R90, RZ, RZ, R13 ;  /* 0x000000ffff5a7224 */ /* 0x000fe400078e000d */
[----:B------:R-:W-:Y:S02]  /*5410*/  IMAD.MOV.U32 R93, RZ, RZ, R10 ;  /* 0x000000ffff5d7224 */ /* 0x000fe400078e000a */
[----:B------:R-:W-:Y:S02]  /*5420*/  IMAD.MOV.U32 R92, RZ, RZ, R11 ;  /* 0x000000ffff5c7224 */ /* 0x000fe400078e000b */
[----:B------:R-:W-:-:S02]  /*5430*/  IMAD.MOV.U32 R99, RZ, RZ, R8 ;  /* 0x000000ffff637224 */ /* 0x000fc400078e0008 */
[----:B------:R-:W-:Y:S02]  /*5440*/  IMAD.MOV.U32 R98, RZ, RZ, R9 ;  /* 0x000000ffff627224 */ /* 0x000fe400078e0009 */
[----:B------:R-:W-:Y:S01]  /*5450*/  IMAD.WIDE R2, R14, 0x2, R2 ;  /* 0x000000020e027825 */ /* 0x000fe200078e0202 */
[----:B------:R0:W-:Y:S03]  /*5460*/  STL [R1+0x100], R7 ;  /* 0x0001000701007387 */ /* 0x0001e60000100800 */
[----:B------:R-:W-:-:S04]  /*5470*/  IMAD.WIDE R12, R15, 0x2, R96 ;  /* 0x000000020f0c7825 */ /* 0x000fc800078e0260 */
[----:B------:R-:W-:-:S04]  /*5480*/  IMAD.WIDE R10, R15, 0x2, R100 ;  /* 0x000000020f0a7825 */ /* 0x000fc800078e0264 */
[----:B------:R-:W-:-:S04]  /*5490*/  IMAD.WIDE R8, R15, 0x2, R102 ;  /* 0x000000020f087825 */ /* 0x000fc800078e0266 */
[----:B0-----:R-:W-:Y:S02]  /*54a0*/  IMAD.MOV.U32 R7, RZ, RZ, R2 ;  /* 0x000000ffff077224 */ /* 0x001fe400078e0002 */
[----:B------:R-:W-:Y:S02]  /*54b0*/  IMAD.MOV.U32 R97, RZ, RZ, R12 ;  /* 0x000000ffff617224 */ /* 0x000fe400078e000c */
[----:B------:R-:W-:Y:S02]  /*54c0*/  IMAD.MOV.U32 R96, RZ, RZ, R13 ;  /* 0x000000ffff607224 */ /* 0x000fe400078e000d */
[----:B------:R-:W-:Y:S02]  /*54d0*/  IMAD.MOV.U32 R101, RZ, RZ, R10 ;  /* 0x000000ffff657224 */ /* 0x000fe400078e000a */
[----:B------:R-:W-:Y:S02]  /*54e0*/  IMAD.MOV.U32 R100, RZ, RZ, R11 ;  /* 0x000000ffff647224 */ /* 0x000fe400078e000b */
[----:B------:R-:W-:-:S02]  /*54f0*/  IMAD.MOV.U32 R103, RZ, RZ, R8 ;  /* 0x000000ffff677224 */ /* 0x000fc400078e0008 */
[----:B------:R-:W-:Y:S02]  /*5500*/  IMAD.MOV.U32 R102, RZ, RZ, R9 ;  /* 0x000000ffff667224 */ /* 0x000fe400078e0009 */
[----:B------:R-:W-:Y:S02]  /*5510*/  IMAD.MOV.U32 R2, RZ, RZ, R3 ;  /* 0x000000ffff027224 */ /* 0x000fe400078e0003 */
[----:B------:R-:W-:Y:S01]  /*5520*/  VIADD R0, R0, 0xffffffc0 ;  /* 0xffffffc000007836 */ /* 0x000fe20000000000 */
[----:B------:R-:W-:Y:S02]  /*5530*/  WARPGROUP.DEPBAR.LE gsb0, 0x0 ;  /* 0x00008000000079c5 */ /* 0x000fe40000010000 */
[----:B------:R-:W-:Y:S05]  /*5540*/  @P0 BRA `(.L_x_1) ;  /* 0xffffffcc00140947 */ /* 0x000fea000383ffff */
[----:B------:R0:W-:Y:S04]  /*5550*/  STL [R1+0x138], R105 ;  /* 0x0001386901007387 */ /* 0x0001e80000100800 */
[----:B0-----:R-:W2:Y:S04]  /*5560*/  LDL.LU R105, [R1+0xfc] ;  /* 0x0000fc0001697983 */ /* 0x001ea80000300800 */
[----:B-----5:R0:W-:Y:S04]  /*5570*/  STL [R1+0x130], R6 ;  /* 0x0001300601007387 */ /* 0x0201e80000100800 */
[----:B0-----:R-:W3:Y:S04]  /*5580*/  LDL.LU R6, [R1+0xf4] ;  /* 0x0000f40001067983 */ /* 0x001ee80000300800 */
[----:B------:R-:W4:Y:S04]  /*5590*/  LDL.LU R5, [R1+0xec] ;  /* 0x0000ec0001057983 */ /* 0x000f280000300800 */
        /* <DEDUP_REMOVED lines=34> */
[----:B------:R-:W4:Y:S01]  /*57c0*/  LDL.LU R18, [R1+0x60] ;  /* 0x0000600001127983 */ /* 0x000f220000300800 */
[----:B------:R-:W-:-:S03]  /*57d0*/  F2FP.F16.F32.PACK_AB R87, R87, R86 ;  /* 0x000000565757723e */ /* 0x000fc600000000ff */
[----:B------:R-:W4:Y:S01]  /*57e0*/  LDL.LU R19, [R1+0x5c] ;  /* 0x00005c0001137983 */ /* 0x000f220000300800 */
[----:B------:R-:W-:-:S03]  /*57f0*/  F2FP.F16.F32.PACK_AB R86, R85, R84 ;  /* 0x000000545556723e */ /* 0x000fc600000000ff */
[----:B------:R-:W4:Y:S04]  /*5800*/  LDL.LU R16, [R1+0x58] ;  /* 0x0000580001107983 */ /* 0x000f280000300800 */
[----:B------:R-:W4:Y:S04]  /*5810*/  LDL.LU R17, [R1+0x54] ;  /* 0x0000540001117983 */ /* 0x000f280000300800 */
[----:B------:R-:W4:Y:S04]  /*5820*/  LDL.LU R14, [R1+0x50] ;  /* 0x00005000010e7983 */ /* 0x000f280000300800 */
[----:B------:R-:W4:Y:S04]  /*5830*/  LDL.LU R15, [R1+0x4c] ;  /* 0x00004c00010f7983 */ /* 0x000f280000300800 */
[----:B------:R-:W2:Y:S04]  /*5840*/  LDL.LU R85, [R1+0xf8] ;  /* 0x0000f80001557983 */ /* 0x000ea80000300800 */
[----:B------:R-:W3:Y:S01]  /*5850*/  LDL.LU R84, [R1+0xf0] ;  /* 0x0000f00001547983 */ /* 0x000ee20000300800 */
[----:B--2---:R-:W-:-:S03]  /*5860*/  F2FP.F16.F32.PACK_AB R85, R105, R85 ;  /* 0x000000556955723e */ /* 0x004fc600000000ff */
[----:B------:R-:W2:Y:S01]  /*5870*/  LDL.LU R105, [R1+0x138] ;  /* 0x0001380001697983 */ /* 0x000ea20000300800 */
[----:B---3--:R-:W-:-:S03]  /*5880*/  F2FP.F16.F32.PACK_AB R84, R6, R84 ;  /* 0x000000540654723e */ /* 0x008fc600000000ff */
[----:B------:R1:W5:Y:S01]  /*5890*/  LDL.LU R6, [R1+0x130] ;  /* 0x0001300001067983 */ /* 0x0003620000300800 */
[----:B------:R-:W-:Y:S02]  /*58a0*/  F2FP.F16.F32.PACK_AB R83, R83, R82 ;  /* 0x000000525353723e */ /* 0x000fe400000000ff */
[----:B------:R-:W-:Y:S02]  /*58b0*/  F2FP.F16.F32.PACK_AB R79, R79, R78 ;  /* 0x0000004e4f4f723e */ /* 0x000fe400000000ff */
[----:B------:R-:W-:Y:S02]  /*58c0*/  F2FP.F16.F32.PACK_AB R75, R75, R74 ;  /* 0x0000004a4b4b723e */ /* 0x000fe400000000ff */
[----:B------:R-:W-:Y:S02]  /*58d0*/  F2FP.F16.F32.PACK_AB R71, R71, R70 ;  /* 0x000000464747723e */ /* 0x000fe400000000ff */
[----:B------:R-:W-:Y:S02]  /*58e0*/  F2FP.F16.F32.PACK_AB R67, R67, R66 ;  /* 0x000000424343723e */ /* 0x000fe400000000ff */
[----:B------:R-:W-:-:S02]  /*58f0*/  F2FP.F16.F32.PACK_AB R63, R63, R62 ;  /* 0x0000003e3f3f723e */ /* 0x000fc400000000ff */
        /* <DEDUP_REMOVED lines=24> */
[----:B----4-:R-:W-:Y:S02]  /*5a80*/  F2FP.F16.F32.PACK_AB R81, R5, R7 ;  /* 0x000000070551723e */ /* 0x010fe400000000ff */
        /* <DEDUP_REMOVED lines=28> */
[----:B-12---:R-:W-:-:S07]  /*5c50*/  F2FP.F16.F32.PACK_AB R24, R105, R104 ;  /* 0x000000686918723e */ /* 0x006fce00000000ff */
.L_x_0:
[----:B------:R-:W2:Y:S01]  /*5c60*/  LDL.LU R5, [R1+0x12c] ;  /* 0x00012c0001057983 */ /* 0x000ea20000300800 */
[----:B------:R-:W-:Y:S01]  /*5c70*/  ULDC.64 UR4, c[0x0][0x228] ;  /* 0x00008a0000047ab9 */ /* 0x000fe20000000a00 */
[----:B------:R-:W1:Y:S01]  /*5c80*/  S2R R7, SR_TID.X ;  /* 0x0000000000077919 */ /* 0x000e620000002100 */
[----:B-----5:R-:W-:Y:S01]  /*5c90*/  VIADD R4, R6, 0x2 ;  /* 0x0000000206047836 */ /* 0x020fe20000000000 */
[----:B------:R-:W-:Y:S01]  /*5ca0*/  ULDC.64 UR6, c[0x0][0x220] ;  /* 0x0000880000067ab9 */ /* 0x000fe20000000a00 */
[C---:B-1----:R-:W-:Y:S02]  /*5cb0*/  IMAD.SHL.U32 R0, R7.reuse, 0x10, RZ ;  /* 0x0000001007007824 */ /* 0x042fe400078e00ff */
[----:B------:R-:W-:-:S03]  /*5cc0*/  IMAD.SHL.U32 R2, R7, 0x100, RZ ;  /* 0x0000010007027824 */ /* 0x000fc600078e00ff */
[----:B------:R-:W-:Y:S02]  /*5cd0*/  LOP3.LUT R0, R0, 0xf0, RZ, 0xc0, !PT ;  /* 0x000000f000007812 */ /* 0x000fe400078ec0ff */
[----:B------:R-:W-:-:S04]  /*5ce0*/  LOP3.LUT R3, R2, 0x1000, RZ, 0xc0, !PT ;  /* 0x0000100002037812 */ /* 0x000fc800078ec0ff */
[----:B------:R-:W-:Y:S01]  /*5cf0*/  IADD3 R3, R3, UR12, R0 ;  /* 0x0000000c03037c10 */ /* 0x000fe2000fffe000 */
[----:B------:R-:W-:-:S05]  /*5d00*/  IMAD.SHL.U32 R0, R7, 0x8, RZ ;  /* 0x0000000807007824 */ /* 0x000fca00078e00ff */
[----:B------:R-:W-:-:S05]  /*5d10*/  LOP3.LUT R0, R0, 0xf00, RZ, 0xc0, !PT ;  /* 0x00000f0000007812 */ /* 0x000fca00078ec0ff */
[----:B------:R-:W-:Y:S01]  /*5d20*/  IMAD.IADD R0, R0, 0x1, R3 ;  /* 0x0000000100007824 */ /* 0x000fe200078e0203 */
[----:B------:R-:W-:Y:S01]  /*5d30*/  BAR.SYNC.DEFER_BLOCKING 0x0 ;  /* 0x0000000000007b1d */ /* 0x000fe20000010000 */
[----:B------:R-:W-:-:S05]  /*5d40*/  VIADD R2, R6, 0x1 ;  /* 0x0000000106027836 */ /* 0x000fca0000000000 */
[----:B------:R-:W-:Y:S02]  /*5d50*/  STSM.16.M88.4 [R0], R24 ;  /* 0x0000001800007844 */ /* 0x000fe40000000200 */
[----:B------:R-:W-:Y:S01]  /*5d60*/  BAR.SYNC.DEFER_BLOCKING 0x0 ;  /* 0x0000000000007b1d */ /* 0x000fe20000010000 */
[----:B--2---:R-:W-:-:S05]  /*5d70*/  ISETP.GE.AND P0, PT, R5, UR4, PT ;  /* 0x0000000405007c0c */ /* 0x004fca000bf06270 */
[----:B------:R-:W-:Y:S02]  /*5d80*/  ULDC UR4, c[0x0][0x22c] ;  /* 0x00008b0000047ab9 */ /* 0x000fe40000000800 */
[----:B------:R-:W-:Y:S01]  /*5d90*/  ISETP.LT.AND P4, PT, R2, UR4, !P0 ;  /* 0x0000000402007c0c */ /* 0x000fe2000c781270 */
[----:B------:R-:W-:Y:S01]  /*5da0*/  ULDC UR4, c[0x0][0x22c] ;  /* 0x00008b0000047ab9 */ /* 0x000fe20000000800 */
[----:B------:R-:W-:Y:S01]  /*5db0*/  VIADD R2, R6, 0x3 ;  /* 0x0000000306027836 */ /* 0x000fe20000000000 */
[----:B------:R-:W-:Y:S01]  /*5dc0*/  ISETP.LT.AND P2, PT, R4, UR4, !P0 ;  /* 0x0000000404007c0c */ /* 0x000fe2000c741270 */
[----:B------:R-:W-:-:S03]  /*5dd0*/  ULDC UR4, c[0x0][0x22c] ;  /* 0x00008b0000047ab9 */ /* 0x000fc60000000800 */
[----:B------:R-:W-:Y:S01]  /*5de0*/  ISETP.LT.AND P1, PT, R2, UR4, !P0 ;  /* 0x0000000402007c0c */ /* 0x000fe2000c721270 */
[----:B------:R-:W-:Y:S01]  /*5df0*/  VIADD R4, R6, 0x4 ;  /* 0x0000000406047836 */ /* 0x000fe20000000000 */
[----:B------:R-:W-:Y:S01]  /*5e00*/  LOP3.LUT R2, R7, 0x1ff, RZ, 0xc0, !PT ;  /* 0x000001ff07027812 */ /* 0x000fe200078ec0ff */
[----:B------:R-:W-:-:S03]  /*5e10*/  ULDC UR4, c[0x0][0x22c] ;  /* 0x00008b0000047ab9 */ /* 0x000fc60000000800 */
[----:B------:R-:W-:-:S05]  /*5e20*/  LEA R2, R2, UR12, 0x4 ;  /* 0x0000000c02027c11 */ /* 0x000fca000f8e20ff */
[----:B------:R-:W1:Y:S01]  /*5e30*/  LDS.128 R16, [R2] ;  /* 0x0000000002107984 */ /* 0x000e620000000c00 */
[----:B------:R-:W-:Y:S06]  /*5e40*/  BAR.SYNC.DEFER_BLOCKING 0x0 ;  /* 0x0000000000007b1d */ /* 0x000fec0000010000 */
[----:B------:R-:W-:Y:S02]  /*5e50*/  STSM.16.M88.4 [R0], R28 ;  /* 0x0000001c00007844 */ /* 0x000fe40000000200 */
[----:B------:R-:W-:Y:S06]  /*5e60*/  BAR.SYNC.DEFER_BLOCKING 0x0 ;  /* 0x0000000000007b1d */ /* 0x000fec0000010000 */
[----:B------:R-:W2:Y:S02]  /*5e70*/  LDS.128 R12, [R2] ;  /* 0x00000000020c7984 */ /* 0x000ea40000000c00 */
[----:B------:R-:W-:Y:S06]  /*5e80*/  BAR.SYNC.DEFER_BLOCKING 0x0 ;  /* 0x0000000000007b1d */ /* 0x000fec0000010000 */
[----:B------:R-:W-:Y:S02]  /*5e90*/  STSM.16.M88.4 [R0], R32 ;  /* 0x0000002000007844 */ /* 0x000fe40000000200 */
[----:B------:R-:W-:Y:S06]  /*5ea0*/  BAR.SYNC.DEFER_BLOCKING 0x0 ;  /* 0x0000000000007b1d */ /* 0x000fec0000010000 */
[----:B------:R-:W3:Y:S02]  /*5eb0*/  LDS.128 R8, [R2] ;  /* 0x0000000002087984 */ /* 0x000ee40000000c00 */
[----:B------:R-:W-:Y:S06]  /*5ec0*/  BAR.SYNC.DEFER_BLOCKING 0x0 ;  /* 0x0000000000007b1d */ /* 0x000fec0000010000 */
[----:B------:R-:W-:Y:S02]  /*5ed0*/  STSM.16.M88.4 [R0], R36 ;  /* 0x0000002400007844 */ /* 0x000fe40000000200 */
[----:B------:R-:W-:Y:S06]  /*5ee0*/  BAR.SYNC.DEFER_BLOCKING 0x0 ;  /* 0x0000000000007b1d */ /* 0x000fec0000010000 */
[----:B------:R-:W4:Y:S02]  /*5ef0*/  LDS.128 R20, [R2] ;  /* 0x0000000002147984 */ /* 0x000f240000000c00 */
[----:B------:R-:W-:Y:S06]  /*5f00*/  BAR.SYNC.DEFER_BLOCKING 0x0 ;  /* 0x0000000000007b1d */ /* 0x000fec0000010000 */
[----:B------:R-:W-:Y:S02]  /*5f10*/  STSM.16.M88.4 [R0], R40 ;  /* 0x0000002800007844 */ /* 0x000fe40000000200 */
[----:B------:R-:W-:Y:S06]  /*5f20*/  BAR.SYNC.DEFER_BLOCKING 0x0 ;  /* 0x0000000000007b1d */ /* 0x000fec0000010000 */
[----:B------:R-:W0:Y:S02]  /*5f30*/  LDS.128 R24, [R2] ;  /* 0x0000000002187984 */ /* 0x000e240000000c00 */
        /* <DEDUP_REMOVED lines=25> */
[----:B------:R1:W-:Y:S02]  /*60d0*/  STSM.16.M88.4 [R0], R68 ;  /* 0x0000004400007844 */ /* 0x0003e40000000200 */
[----:B------:R-:W-:Y:S06]  /*60e0*/  BAR.SYNC.DEFER_BLOCKING 0x0 ;  /* 0x0000000000007b1d */ /* 0x000fec0000010000 */
[----:B------:R-:W0:Y:S02]  /*60f0*/  LDS.128 R52, [R2] ;  /* 0x0000000002347984 */ /* 0x000e240000000c00 */
[----:B------:R-:W-:Y:S06]  /*6100*/  BAR.SYNC.DEFER_BLOCKING 0x0 ;  /* 0x0000000000007b1d */ /* 0x000fec0000010000 */
[----:B------:R2:W-:Y:S02]  /*6110*/  STSM.16.M88.4 [R0], R72 ;  /* 0x0000004800007844 */ /* 0x0005e40000000200 */
        /* <DEDUP_REMOVED lines=8> */
[----:B------:R-:W-:Y:S01]  /*61a0*/  BAR.SYNC.DEFER_BLOCKING 0x0 ;  /* 0x0000000000007b1d */ /* 0x000fe20000010000 */
[----:B------:R-:W-:-:S05]  /*61b0*/  ISETP.LT.AND P3, PT, R4, UR4, !P0 ;  /* 0x0000000404007c0c */ /* 0x000fca000c761270 */
[----:B------:R-:W-:Y:S01]  /*61c0*/  ULDC UR4, c[0x0][0x244] ;  /* 0x0000910000047ab9 */ /* 0x000fe20000000800 */
[----:B------:R-:W0:Y:S01]  /*61d0*/  LDS.128 R60, [R2] ;  /* 0x00000000023c7984 */ /* 0x000e220000000c00 */
[----:B------:R-:W-:Y:S01]  /*61e0*/  BAR.SYNC.DEFER_BLOCKING 0x0 ;  /* 0x0000000000007b1d */ /* 0x000fe20000010000 */
[----:B------:R-:W-:-:S05]  /*61f0*/  IMAD R4, R5, UR4, RZ ;  /* 0x0000000405047c24 */ /* 0x000fca000f8e02ff */
[----:B------:R-:W-:Y:S01]  /*6200*/  ULDC UR4, c[0x0][0x248] ;  /* 0x0000920000047ab9 */ /* 0x000fe20000000800 */
[----:B------:R-:W-:Y:S01]  /*6210*/  LEA R3, P6, R4, UR6, 0x1 ;  /* 0x0000000604037c11 */ /* 0x000fe2000f8c08ff */
[C---:B------:R-:W-:Y:S01]  /*6220*/  IMAD R5, R6.reuse, UR4, RZ ;  /* 0x0000000406057c24 */ /* 0x040fe2000f8e02ff */
[----:B------:R-:W-:Y:S01]  /*6230*/  ISETP.LT.AND P5, PT, R6, UR5, !P0 ;  /* 0x0000000506007c0c */ /* 0x000fe2000c7a1270 */
[----:B------:R-:W-:Y:S01]  /*6240*/  ULDC UR5, c[0x0][0x22c] ;  /* 0x00008b0000057ab9 */ /* 0x000fe20000000800 */
[----:B------:R-:W-:Y:S01]  /*6250*/  LEA.HI.X.SX32 R4, R4, UR7, 0x1, P6 ;  /* 0x0000000704047c11 */ /* 0x000fe2000b0f0eff */
[C---:B------:R-:W-:Y:S01]  /*6260*/  VIADD R7, R5.reuse, UR4 ;  /* 0x0000000405077c36 */ /* 0x040fe20008000000 */
[CC--:B-1----:R-:W-:Y:S01]  /*6270*/  LEA R68, P6, R5.reuse, R3.reuse, 0x1 ;  /* 0x0000000305447211 */ /* 0x0c2fe200078c08ff */
[----:B------:R-:W-:Y:S01]  /*6280*/  ULDC UR6, c[0x0][0x248] ;  /* 0x0000920000067ab9 */ /* 0x000fe20000000800 */
[----:B------:R-:W-:Y:S01]  /*6290*/  ULDC UR7, c[0x0][0x22c] ;  /* 0x00008b0000077ab9 */ /* 0x000fe20000000800 */
[----:B------:R-:W-:Y:S01]  /*62a0*/  STSM.16.M88.4 [R0], R84 ;  /* 0x0000005400007844 */ /* 0x000fe20000000200 */
[----:B------:R-:W-:Y:S01]  /*62b0*/  LEA.HI.X.SX32 R69, R5, R4, 0x1, P6 ;  /* 0x0000000405457211 */ /* 0x000fe200030f0eff */
[----:B------:R-:W-:Y:S01]  /*62c0*/  BAR.SYNC.DEFER_BLOCKING 0x0 ;  /* 0x0000000000007b1d */ /* 0x000fe20000010000 */
[C---:B--2---:R-:W-:Y:S01]  /*62d0*/  VIADD R74, R7.reuse, UR4 ;  /* 0x00000004074a7c36 */ /* 0x044fe20008000000 */
[----:B------:R-:W-:-:S04]  /*62e0*/  LEA R70, P6, R7, R3, 0x1 ;  /* 0x0000000307467211 */ /* 0x000fc800078c08ff */
[----:B------:R-:W-:Y:S02]  /*62f0*/  LEA.HI.X.SX32 R71, R7, R4, 0x1, P6 ;  /* 0x0000000407477211 */ /* 0x000fe400030f0eff */
[----:B------:R-:W-:Y:S01]  /*6300*/  LEA R72, P6, R74, R3, 0x1 ;  /* 0x000000034a487211 */ /* 0x000fe200078c08ff */
[----:B------:R-:W-:-:S03]  /*6310*/  VIADD R5, R6, 0x5 ;  /* 0x0000000506057836 */ /* 0x000fc60000000000 */
[C---:B------:R-:W-:Y:S01]  /*6320*/  LEA.HI.X.SX32 R73, R74.reuse, R4, 0x1, P6 ;  /* 0x000000044a497211 */ /* 0x040fe200030f0eff */
[----:B------:R-:W-:Y:S01]  /*6330*/  VIADD R74, R74, UR4 ;  /* 0x000000044a4a7c36 */ /* 0x000fe20008000000 */
[----:B------:R-:W-:Y:S01]  /*6340*/  PRMT R7, R16, 0x7632, R7 ;  /* 0x0000763210077816 */ /* 0x000fe20000000007 */
[----:B------:R1:W-:Y:S01]  /*6350*/  @P5 STG.E.U16 desc[UR14][R68.64], R16 ;  /* 0x0000001044005986 */ /* 0x0003e2000c10150e */
[----:B------:R-:W-:Y:S01]  /*6360*/  ISETP.LT.AND P5, PT, R5, UR5, !P0 ;  /* 0x0000000505007c0c */ /* 0x000fe2000c7a1270 */
[C---:B------:R-:W-:Y:S01]  /*6370*/  VIADD R5, R74.reuse, UR4 ;  /* 0x000000044a057c36 */ /* 0x040fe20008000000 */
[----:B------:R-:W-:Y:S01]  /*6380*/  ULDC UR5, c[0x0][0x22c] ;  /* 0x00008b0000057ab9 */ /* 0x000fe20000000800 */
[----:B------:R2:W-:Y:S01]  /*6390*/  @P4 STG.E.U16 desc[UR14][R70.64], R7 ;  /* 0x0000000746004986 */ /* 0x0005e2000c10150e */
[----:B-1----:R-:W-:-:S03]  /*63a0*/  LEA R68, P6, R74, R3, 0x1 ;  /* 0x000000034a447211 */ /* 0x002fc600078c08ff */
[----:B------:R1:W-:Y:S01]  /*63b0*/  @P2 STG.E.U16 desc[UR14][R72.64], R17 ;  /* 0x0000001148002986 */ /* 0x0003e2000c10150e */
[----:B------:R-:W-:Y:S01]  /*63c0*/  LEA.HI.X.SX32 R69, R74, R4, 0x1, P6 ;  /* 0x000000044a457211 */ /* 0x000fe200030f0eff */
[C---:B--2---:R-:W-:Y:S01]  /*63d0*/  VIADD R7, R5.reuse, UR4 ;  /* 0x0000000405077c36 */ /* 0x044fe20008000000 */
[----:B------:R-:W-:Y:S01]  /*63e0*/  LEA R70, P6, R5, R3, 0x1 ;  /* 0x0000000305467211 */ /* 0x000fe200078c08ff */
[----:B------:R-:W-:-:S03]  /*63f0*/  VIADD R0, R6, 0x6 ;  /* 0x0000000606007836 */ /* 0x000fc60000000000 */
[-C--:B------:R-:W-:Y:S02]  /*6400*/  LEA.HI.X.SX32 R71, R5, R4.reuse, 0x1, P6 ;  /* 0x0000000405477211 */ /* 0x080fe400030f0eff */
[----:B-1----:R-:W-:Y:S02]  /*6410*/  PRMT R73, R17, 0x7632, R73 ;  /* 0x0000763211497816 */ /* 0x002fe40000000049 */
[C---:B------:R-:W-:Y:S02]  /*6420*/  LEA R16, P6, R7.reuse, R3, 0x1 ;  /* 0x0000000307107211 */ /* 0x040fe400078c08ff */
[----:B------:R-:W-:Y:S01]  /*6430*/  ISETP.LT.AND P4, PT, R0, UR5, !P0 ;  /* 0x0000000500007c0c */ /* 0x000fe2000c781270 */
[----:B------:R1:W-:Y:S01]  /*6440*/  @P1 STG.E.U16 desc[UR14][R68.64], R73 ;  /* 0x0000004944001986 */ /* 0x0003e2000c10150e */
[C---:B------:R-:W-:Y:S01]  /*6450*/  LEA.HI.X.SX32 R17, R7.reuse, R4, 0x1, P6 ;  /* 0x0000000407117211 */ /* 0x040fe200030f0eff */
[----:B------:R-:W-:Y:S01]  /*6460*/  VIADD R0, R6, 0x7 ;  /* 0x0000000706007836 */ /* 0x000fe20000000000 */
[----:B------:R-:W-:Y:S01]  /*6470*/  ULDC UR5, c[0x0][0x22c] ;  /* 0x00008b0000057ab9 */ /* 0x000fe20000000800 */
[----:B------:R-:W-:Y:S01]  /*6480*/  VIADD R7, R7, UR4 ;  /* 0x0000000407077c36 */ /* 0x000fe20008000000 */
[----:B------:R2:W-:Y:S01]  /*6490*/  @P3 STG.E.U16 desc[UR14][R70.64], R18 ;  /* 0x0000001246003986 */ /* 0x0005e2000c10150e */
[----:B-1----:R-:W-:-:S02]  /*64a0*/  PRMT R69, R18, 0x7632, R69 ;  /* 0x0000763212457816 */ /* 0x002fc40000000045 */
[C---:B------:R-:W-:Y:S01]  /*64b0*/  VIADD R5, R7.reuse, UR4 ;  /* 0x0000000407057c36 */ /* 0x040fe20008000000 */
[----:B------:R-:W-:Y:S01]  /*64c0*/  ISETP.LT.AND P2, PT, R0, UR5, !P0 ;  /* 0x0000000500007c0c */ /* 0x000fe2000c741270 */
[----:B------:R-:W-:Y:S01]  /*64d0*/  VIADD R0, R6, 0x8 ;  /* 0x0000000806007836 */ /* 0x000fe20000000000 */
[----:B------:R-:W-:Y:S01]  /*64e0*/  ULDC UR5, c[0x0][0x22c] ;  /* 0x00008b0000057ab9 */ /* 0x000fe20000000800 */
[----:B------:R1:W-:Y:S01]  /*64f0*/  @P5 STG.E.U16 desc[UR14][R16.64], R69 ;  /* 0x0000004510005986 */ /* 0x0003e2000c10150e */
[-C--:B------:R-:W-:Y:S02]  /*6500*/  LEA R68, P5, R7, R3.reuse, 0x1 ;  /* 0x0000000307447211 */ /* 0x080fe400078a08ff */
[C---:B--2---:R-:W-:Y:S02]  /*6510*/  LEA R70, P6, R5.reuse, R3, 0x1 ;  /* 0x0000000305467211 */ /* 0x044fe400078c08ff */
[----:B------:R-:W-:Y:S01]  /*6520*/  ISETP.LT.AND P1, PT, R0, UR5, !P0 ;  /* 0x0000000500007c0c */ /* 0x000fe2000c721270 */
[----:B------:R-:W-:Y:S01]  /*6530*/  VIADD R0, R6, 0x9 ;  /* 0x0000000906007836 */ /* 0x000fe20000000000 */
[-C--:B------:R-:W-:Y:S01]  /*6540*/  LEA.HI.X.SX32 R71, R5, R4.reuse, 0x1, P6 ;  /* 0x0000000405477211 */ /* 0x080fe200030f0eff */
[----:B------:R-:W-:Y:S01]  /*6550*/  ULDC UR5, c[0x0][0x22c] ;  /* 0x00008b0000057ab9 */ /* 0x000fe20000000800 */
[----:B-1----:R-:W-:Y:S01]  /*6560*/  LEA.HI.X.SX32 R69, R7, R4, 0x1, P5 ;  /* 0x0000000407457211 */ /* 0x002fe200028f0eff */
[----:B------:R-:W-:Y:S01]  /*6570*/  VIADD R7, R5, UR4 ;  /* 0x0000000405077c36 */ /* 0x000fe20008000000 */
[----:B------:R-:W-:-:S03]  /*6580*/  PRMT R17, R19, 0x7632, R17 ;  /* 0x0000763213117816 */ /* 0x000fc60000000011 */
[C---:B------:R-:W-:Y:S01]  /*6590*/  VIADD R5, R7.reuse, UR4 ;  /* 0x0000000407057c36 */ /* 0x040fe20008000000 */
[CC--:B------:R-:W-:Y:S01]  /*65a0*/  LEA R16, P6, R7.reuse, R3.reuse, 0x1 ;  /* 0x0000000307107211 */ /* 0x0c0fe200078c08ff */
[----:B------:R-:W-:Y:S01]  /*65b0*/  @P4 STG.E.U16 desc[UR14][R68.64], R19 ;  /* 0x0000001344004986 */ /* 0x000fe2000c10150e */
[----:B------:R-:W-:Y:S01]  /*65c0*/  ISETP.LT.AND P3, PT, R0, UR5, !P0 ;  /* 0x0000000500007c0c */ /* 0x000fe2000c761270 */
[----:B------:R-:W-:Y:S01]  /*65d0*/  VIADD R0, R6, 0xa ;  /* 0x0000000a06007836 */ /* 0x000fe20000000000 */
[----:B------:R-:W-:Y:S01]  /*65e0*/  ULDC UR5, c[0x0][0x22c] ;  /* 0x00008b0000057ab9 */ /* 0x000fe20000000800 */
[----:B------:R1:W-:Y:S03]  /*65f0*/  @P2 STG.E.U16 desc[UR14][R70.64], R17 ;  /* 0x0000001146002986 */ /* 0x0003e6000c10150e */
[----:B------:R-:W-:Y:S01]  /*6600*/  ISETP.LT.AND P5, PT, R0, UR5, !P0 ;  /* 0x0000000500007c0c */ /* 0x000fe2000c7a1270 */
[----:B------:R-:W-:Y:S01]  /*6610*/  VIADD R0, R6, 0xb ;  /* 0x0000000b06007836 */ /* 0x000fe20000000000 */
[----:B------:R-:W-:Y:S01]  /*6620*/  ULDC UR5, c[0x0][0x22c] ;  /* 0x00008b0000057ab9 */ /* 0x000fe20000000800 */
[----:B-1----:R-:W-:Y:S01]  /*6630*/  LEA.HI.X.SX32 R17, R7, R4, 0x1, P6 ;  /* 0x0000000407117211 */ /* 0x002fe200030f0eff */
[C---:B------:R-:W-:Y:S01]  /*6640*/  VIADD R7, R5.reuse, UR4 ;  /* 0x0000000405077c36 */ /* 0x040fe20008000000 */
[----:B------:R-:W-:-:S04]  /*6650*/  LEA R18, P6, R5, R3, 0x1 ;  /* 0x0000000305127211 */ /* 0x000fc800078c08ff */
[-C--:B------:R-:W-:Y:S02]  /*6660*/  LEA.HI.X.SX32 R19, R5, R4.reuse, 0x1, P6 ;  /* 0x0000000405137211 */ /* 0x080fe400030f0eff */
[C---:B------:R-:W-:Y:S02]  /*6670*/  LEA R68, P6, R7.reuse, R3, 0x1 ;  /* 0x0000000307447211 */ /* 0x040fe400078c08ff */
[----:B------:R-:W-:Y:S01]  /*6680*/  ISETP.LT.AND P4, PT, R0, UR5, !P0 ;  /* 0x0000000500007c0c */ /* 0x000fe2000c781270 */
[----:B------:R-:W-:Y:S01]  /*6690*/  VIADD R0, R6, 0xc ;  /* 0x0000000c06007836 */ /* 0x000fe20000000000 */
[C---:B------:R-:W-:Y:S01]  /*66a0*/  LEA.HI.X.SX32 R69, R7.reuse, R4, 0x1, P6 ;  /* 0x0000000407457211 */ /* 0x040fe200030f0eff */
[----:B------:R-:W-:Y:S01]  /*66b0*/  VIADD R7, R7, UR4 ;  /* 0x0000000407077c36 */ /* 0x000fe20008000000 */
[----:B------:R1:W-:Y:S01]  /*66c0*/  @P1 STG.E.U16 desc[UR14][R16.64], R12 ;  /* 0x0000000c10001986 */ /* 0x0003e2000c10150e */
[----:B------:R-:W-:Y:S02]  /*66d0*/  ULDC UR5, c[0x0][0x22c] ;  /* 0x00008b0000057ab9 */ /* 0x000fe40000000800 */
[----:B------:R-:W-:Y:S01]  /*66e0*/  ISETP.LT.AND P2, PT, R0, UR5, !P0 ;  /* 0x0000000500007c0c */ /* 0x000fe2000c741270 */
[----:B------:R-:W-:Y:S01]  /*66f0*/  VIADD R5, R7, UR4 ;  /* 0x0000000407057c36 */ /* 0x000fe20008000000 */
[----:B------:R-:W-:Y:S01]  /*6700*/  ULDC UR5, c[0x0][0x22c] ;  /* 0x00008b0000057ab9 */ /* 0x000fe20000000800 */
[----:B------:R-:W-:Y:S01]  /*6710*/  VIADD R0, R6, 0xd ;  /* 0x0000000d06007836 */ /* 0x000fe20000000000 */
[----:B-1----:R-:W-:-:S02]  /*6720*/  PRMT R17, R12, 0x7632, R17 ;  /* 0x000076320c117816 */ /* 0x002fc40000000011 */
[----:B------:R-:W-:-:S03]  /*6730*/  LEA R16, P6, R7, R3, 0x1 ;  /* 0x0000000307107211 */ /* 0x000fc600078c08ff */
[----:B------:R1:W-:Y:S01]  /*6740*/  @P3 STG.E.U16 desc[UR14][R18.64], R17 ;  /* 0x0000001112003986 */ /* 0x0003e2000c10150e */
[----:B------:R-:W-:Y:S01]  /*6750*/  ISETP.LT.AND P1, PT, R0, UR5, !P0 ;  /* 0x0000000500007c0c */ /* 0x000fe2000c721270 */
[----:B------:R-:W-:Y:S01]  /*6760*/  VIADD R0, R6, 0xe ;  /* 0x0000000e06007836 */ /* 0x000fe20000000000 */
[----:B------:R-:W-:Y:S01]  /*6770*/  ULDC UR5, c[0x0][0x22c] ;  /* 0x00008b0000057ab9 */ /* 0x000fe20000000800 */
[----:B------:R2:W-:Y:S01]  /*6780*/  @P5 STG.E.U16 desc[UR14][R68.64], R13 ;  /* 0x0000000d44005986 */ /* 0x0005e2000c10150e */
[-C--:B-1----:R-:W-:Y:S01]  /*6790*/  LEA.HI.X.SX32 R17, R7, R4.reuse, 0x1, P6 ;  /* 0x0000000407117211 */ /* 0x082fe200030f0eff */
[C---:B------:R-:W-:Y:S01]  /*67a0*/  VIADD R7, R5.reuse, UR4 ;  /* 0x0000000405077c36 */ /* 0x040fe20008000000 */
[----:B------:R-:W-:Y:S02]  /*67b0*/  LEA R18, P6, R5, R3, 0x1 ;  /* 0x0000000305127211 */ /* 0x000fe400078c08ff */
[----:B--2---:R-:W-:Y:S02]  /*67c0*/  PRMT R69, R13, 0x7632, R69 ;  /* 0x000076320d457816 */ /* 0x004fe40000000045 */
[----:B------:R-:W-:-:S02]  /*67d0*/  LEA.HI.X.SX32 R19, R5, R4, 0x1, P6 ;  /* 0x0000000405137211 */ /* 0x000fc400030f0eff */
[CC--:B------:R-:W-:Y:S01]  /*67e0*/  LEA R12, P6, R7.reuse, R3.reuse, 0x1 ;  /* 0x00000003070c7211 */ /* 0x0c0fe200078c08ff */
[----:B------:R1:W-:Y:S01]  /*67f0*/  @P4 STG.E.U16 desc[UR14][R16.64], R69 ;  /* 0x0000004510004986 */ /* 0x0003e2000c10150e */
[----:B------:R-:W-:Y:S01]  /*6800*/  ISETP.LT.AND P3, PT, R0, UR5, !P0 ;  /* 0x0000000500007c0c */ /* 0x000fe2000c761270 */
[----:B------:R-:W-:Y:S01]  /*6810*/  VIADD R0, R6, 0xf ;  /* 0x0000000f06007836 */ /* 0x000fe20000000000 */
[C---:B------:R-:W-:Y:S01]  /*6820*/  LEA.HI.X.SX32 R13, R7.reuse, R4, 0x1, P6 ;  /* 0x00000004070d7211 */ /* 0x040fe200030f0eff */
[----:B------:R-:W-:Y:S01]  /*6830*/  VIADD R7, R7, UR4 ;  /* 0x0000000407077c36 */ /* 0x000fe20008000000 */
[----:B------:R-:W-:Y:S01]  /*6840*/  ULDC UR5, c[0x0][0x22c] ;  /* 0x00008b0000057ab9 */ /* 0x000fe20000000800 */
[----:B------:R2:W-:Y:S01]  /*6850*/  @P2 STG.E.U16 desc[UR14][R18.64], R14 ;  /* 0x0000000e12002986 */ /* 0x0005e2000c10150e */
[----:B-1----:R-:W-:Y:S01]  /*6860*/  PRMT R17, R14, 0x7632, R17 ;  /* 0x000076320e117816 */ /* 0x002fe20000000011 */
[C---:B------:R-:W-:Y:S01]  /*6870*/  VIADD R5, R7.reuse, UR4 ;  /* 0x0000000407057c36 */ /* 0x040fe20008000000 */
[----:B------:R-:W-:Y:S01]  /*6880*/  ISETP.LT.AND P5, PT, R0, UR5, !P0 ;  /* 0x0000000500007c0c */ /* 0x000fe2000c7a1270 */
[----:B------:R-:W-:Y:S01]  /*6890*/  VIADD R0, R6, 0x10 ;  /* 0x0000001006007836 */ /* 0x000fe20000000000 */
[----:B------:R-:W-:Y:S01]  /*68a0*/  ULDC UR5, c[0x0][0x22c] ;  /* 0x00008b0000057ab9 */ /* 0x000fe20000000800 */
[----:B------:R1:W-:Y:S01]  /*68b0*/  @P1 STG.E.U16 desc[UR14][R12.64], R17 ;  /* 0x000000110c001986 */ /* 0x0003e2000c10150e */
[----:B------:R-:W-:-:S02]  /*68c0*/  LEA R16, P1, R7, R3, 0x1 ;  /* 0x0000000307107211 */ /* 0x000fc400078208ff */
        /* <DEDUP_REMOVED lines=27> */
[----:B---3--:R1:W-:Y:S01]  /*6a80*/  @P4 STG.E.U16 desc[UR14][R12.64], R8 ;  /* 0x000000080c004986 */ /* 0x0083e2000c10150e */
        /* <DEDUP_REMOVED lines=59> */
[----:B----4-:R1:W-:Y:S01]  /*6e40*/  @P3 STG.E.U16 desc[UR14][R8.64], R20 ;  /* 0x0000001408003986 */ /* 0x0103e2000c10150e */
        /* <DEDUP_REMOVED lines=8> */
[----:B------:R-:W-:-:S03]  /*6ed0*/  ISETP.LT.AND P3, PT, R0, UR5, !P0 ;  /* 0x0000000500007c0c */ /* 0x000fc6000c761270 */
[----:B------:R2:W-:Y:S01]  /*6ee0*/  @P4 STG.E.U16 desc[UR14][R12.64], R21 ;  /* 0x000000150c004986 */ /* 0x0005e2000c10150e */
[----:B------:R-:W-:Y:S01]  /*6ef0*/  VIADD R0, R6, 0x1e ;  /* 0x0000001e06007836 */ /* 0x000fe20000000000 */
[----:B------:R-:W-:Y:S01]  /*6f00*/  ULDC UR5, c[0x0][0x22c] ;  /* 0x00008b0000057ab9 */ /* 0x000fe20000000800 */
[-C--:B-1----:R-:W-:Y:S01]  /*6f10*/  LEA.HI.X.SX32 R9, R7, R4.reuse, 0x1, P6 ;  /* 0x0000000407097211 */ /* 0x082fe200030f0eff */
[C---:B------:R-:W-:Y:S01]  /*6f20*/  VIADD R7, R5.reuse, UR4 ;  /* 0x0000000405077c36 */ /* 0x040fe20008000000 */
[-C--:B------:R-:W-:Y:S02]  /*6f30*/  LEA R10, P6, R5, R3.reuse, 0x1 ;  /* 0x00000003050a7211 */ /* 0x080fe400078c08ff */
[----:B--2---:R-:W-:Y:S02]  /*6f40*/  PRMT R13, R21, 0x7632, R13 ;  /* 0x00007632150d7816 */ /* 0x004fe4000000000d */
[-C--:B------:R-:W-:Y:S02]  /*6f50*/  LEA.HI.X.SX32 R11, R5, R4.reuse, 0x1, P6 ;  /* 0x00000004050b7211 */ /* 0x080fe400030f0eff */
[C---:B------:R-:W-:Y:S01]  /*6f60*/  LEA R12, P6, R7.reuse, R3, 0x1 ;  /* 0x00000003070c7211 */ /* 0x040fe200078c08ff */
[----:B------:R1:W-:Y:S01]  /*6f70*/  @P2 STG.E.U16 desc[UR14][R8.64], R13 ;  /* 0x0000000d08002986 */ /* 0x0003e2000c10150e */
[----:B------:R-:W-:Y:S01]  /*6f80*/  ISETP.LT.AND P5, PT, R0, UR5, !P0 ;  /* 0x0000000500007c0c */ /* 0x000fe2000c7a1270 */
[----:B------:R-:W-:Y:S01]  /*6f90*/  VIADD R0, R6, 0x1f ;  /* 0x0000001f06007836 */ /* 0x000fe20000000000 */
[----:B------:R-:W-:Y:S01]  /*6fa0*/  ULDC UR5, c[0x0][0x22c] ;  /* 0x00008b0000057ab9 */ /* 0x000fe20000000800 */
[----:B------:R2:W-:Y:S01]  /*6fb0*/  @P1 STG.E.U16 desc[UR14][R10.64], R22 ;  /* 0x000000160a001986 */ /* 0x0005e2000c10150e */
[C---:B-1----:R-:W-:Y:S01]  /*6fc0*/  LEA.HI.X.SX32 R13, R7.reuse, R4, 0x1, P6 ;  /* 0x00000004070d7211 */ /* 0x042fe200030f0eff */
[----:B------:R-:W-:Y:S01]  /*6fd0*/  VIADD R7, R7, UR4 ;  /* 0x0000000407077c36 */ /* 0x000fe20008000000 */
[----:B------:R-:W-:-:S02]  /*6fe0*/  PRMT R9, R22, 0x7632, R9 ;  /* 0x0000763216097816 */ /* 0x000fc40000000009 */
[----:B------:R-:W-:Y:S01]  /*6ff0*/  ISETP.LT.AND P4, PT, R0, UR5, !P0 ;  /* 0x0000000500007c0c */ /* 0x000fe2000c781270 */
[C---:B------:R-:W-:Y:S01]  /*7000*/  VIADD R5, R7.reuse, UR4 ;  /* 0x0000000407057c36 */ /* 0x040fe20008000000 */
[----:B------:R-:W-:Y:S01]  /*7010*/  ULDC UR5, c[0x0][0x22c] ;  /* 0x00008b0000057ab9 */ /* 0x000fe20000000800 */
[----:B------:R1:W-:Y:S01]  /*7020*/  @P3 STG.E.U16 desc[UR14][R12.64], R9 ;  /* 0x000000090c003986 */ /* 0x0003e2000c10150e */
[-C--:B------:R-:W-:Y:S01]  /*7030*/  LEA R8, P3, R7, R3.reuse, 0x1 ;  /* 0x0000000307087211 */ /* 0x080fe200078608ff */
[----:B------:R-:W-:Y:S01]  /*7040*/  VIADD R0, R6, 0x20 ;  /* 0x0000002006007836 */ /* 0x000fe20000000000 */
[----:B--2---:R-:W-:-:S04]  /*7050*/  LEA R10, P6, R5, R3, 0x1 ;  /* 0x00000003050a7211 */ /* 0x004fc800078c08ff */
[----:B------:R-:W-:Y:S01]  /*7060*/  ISETP.LT.AND P2, PT, R0, UR5, !P0 ;  /* 0x0000000500007c0c */ /* 0x000fe2000c741270 */
[----:B------:R-:W-:Y:S01]  /*7070*/  VIADD R0, R6, 0x21 ;  /* 0x0000002106007836 */ /* 0x000fe20000000000 */
[-C--:B-1----:R-:W-:Y:S01]  /*7080*/  LEA.HI.X.SX32 R9, R7, R4.reuse, 0x1, P3 ;  /* 0x0000000407097211 */ /* 0x082fe200018f0eff */
[C---:B------:R-:W-:Y:S01]  /*7090*/  VIADD R7, R5.reuse, UR4 ;  /* 0x0000000405077c36 */ /* 0x040fe20008000000 */
[-C--:B------:R-:W-:Y:S01]  /*70a0*/  LEA.HI.X.SX32 R11, R5, R4.reuse, 0x1, P6 ;  /* 0x00000004050b7211 */ /* 0x080fe200030f0eff */
[----:B------:R-:W-:Y:S02]  /*70b0*/  ULDC UR5, c[0x0][0x22c] ;  /* 0x00008b0000057ab9 */ /* 0x000fe40000000800 */
[C---:B------:R-:W-:Y:S01]  /*70c0*/  VIADD R5, R7.reuse, UR4 ;  /* 0x0000000407057c36 */ /* 0x040fe20008000000 */
[C---:B------:R-:W-:Y:S01]  /*70d0*/  LEA R12, P6, R7.reuse, R3, 0x1 ;  /* 0x00000003070c7211 */ /* 0x040fe200078c08ff */
[----:B------:R1:W-:Y:S01]  /*70e0*/  @P5 STG.E.U16 desc[UR14][R8.64], R23 ;  /* 0x0000001708005986 */ /* 0x0003e2000c10150e */
[----:B------:R-:W-:Y:S01]  /*70f0*/  ISETP.LT.AND P1, PT, R0, UR5, !P0 ;  /* 0x0000000500007c0c */ /* 0x000fe2000c721270 */
[----:B------:R-:W-:Y:S01]  /*7100*/  VIADD R0, R6, 0x22 ;  /* 0x0000002206007836 */ /* 0x000fe20000000000 */
[----:B------:R-:W-:Y:S01]  /*7110*/  LEA.HI.X.SX32 R13, R7, R4, 0x1, P6 ;  /* 0x00000004070d7211 */ /* 0x000fe200030f0eff */
[----:B------:R-:W-:Y:S01]  /*7120*/  VIADD R7, R5, UR4 ;  /* 0x0000000405077c36 */ /* 0x000fe20008000000 */
[----:B------:R-:W-:Y:S01]  /*7130*/  ULDC UR5, c[0x0][0x22c] ;  /* 0x00008b0000057ab9 */ /* 0x000fe20000000800 */
[----:B-1----:R-:W-:-:S02]  /*7140*/  PRMT R9, R23, 0x7632, R9 ;  /* 0x0000763217097816 */ /* 0x002fc40000000009 */
[CC--:B------:R-:W-:Y:S02]  /*7150*/  LEA R8, P6, R5.reuse, R3.reuse, 0x1 ;  /* 0x0000000305087211 */ /* 0x0c0fe400078c08ff */
[----:B------:R-:W-:Y:S01]  /*7160*/  ISETP.LT.AND P3, PT, R0, UR5, !P0 ;  /* 0x0000000500007c0c */ /* 0x000fe2000c761270 */
[----:B------:R1:W-:Y:S01]  /*7170*/  @P4 STG.E.U16 desc[UR14][R10.64], R9 ;  /* 0x000000090a004986 */ /* 0x0003e2000c10150e */
[----:B------:R-:W-:Y:S01]  /*7180*/  VIADD R0, R6, 0x23 ;  /* 0x0000002306007836 */ /* 0x000fe20000000000 */
[----:B------:R-:W-:Y:S02]  /*7190*/  ULDC UR5, c[0x0][0x22c] ;  /* 0x00008b0000057ab9 */ /* 0x000fe40000000800 */
[----:B0-----:R0:W-:Y:S02]  /*71a0*/  @P2 STG.E.U16 desc[UR14][R12.64], R24 ;  /* 0x000000180c002986 */ /* 0x0011e4000c10150e */
[----:B------:R-:W-:Y:S02]  /*71b0*/  ISETP.LT.AND P5, PT, R0, UR5, !P0 ;  /* 0x0000000500007c0c */ /* 0x000fe4000c7a1270 */
[----:B-1----:R-:W-:Y:S01]  /*71c0*/  LEA.HI.X.SX32 R9, R5, R4, 0x1, P6 ;  /* 0x0000000405097211 */ /* 0x002fe200030f0eff */
[----:B------:R-:W-:Y:S01]  /*71d0*/  VIADD R0, R6, 0x24 ;  /* 0x0000002406007836 */ /* 0x000fe20000000000 */
[----:B------:R-:W-:Y:S01]  /*71e0*/  LEA R10, P6, R7, R3, 0x1 ;  /* 0x00000003070a7211 */ /* 0x000fe200078c08ff */
[----:B------:R-:W-:-:S03]  /*71f0*/  ULDC UR5, c[0x0][0x22c] ;  /* 0x00008b0000057ab9 */ /* 0x000fc60000000800 */
[C---:B------:R-:W-:Y:S01]  /*7200*/  LEA.HI.X.SX32 R11, R7.reuse, R4, 0x1, P6 ;  /* 0x00000004070b7211 */ /* 0x040fe200030f0eff */
[----:B------:R-:W-:Y:S01]  /*7210*/  VIADD R7, R7, UR4 ;  /* 0x0000000407077c36 */ /* 0x000fe20008000000 */
[----:B0-----:R-:W-:Y:S02]  /*7220*/  PRMT R13, R24, 0x7632, R13 ;  /* 0x00007632180d7816 */ /* 0x001fe4000000000d */
[----:B------:R-:W-:Y:S01]  /*7230*/  ISETP.LT.AND P4, PT, R0, UR5, !P0 ;  /* 0x0000000500007c0c */ /* 0x000fe2000c781270 */
[C---:B------:R-:W-:Y:S01]  /*7240*/  VIADD R5, R7.reuse, UR4 ;  /* 0x0000000407057c36 */ /* 0x040fe20008000000 */
[----:B------:R-:W-:Y:S01]  /*7250*/  LEA R12, P6, R7, R3, 0x1 ;  /* 0x00000003070c7211 */ /* 0x000fe200078c08ff */
[----:B------:R-:W-:Y:S01]  /*7260*/  VIADD R0, R6, 0x25 ;  /* 0x0000002506007836 */ /* 0x000fe20000000000 */
[----:B------:R0:W-:Y:S01]  /*7270*/  @P1 STG.E.U16 desc[UR14][R8.64], R13 ;  /* 0x0000000d08001986 */ /* 0x0001e2000c10150e */
[----:B------:R-:W-:-:S03]  /*7280*/  ULDC UR5, c[0x0][0x22c] ;  /* 0x00008b0000057ab9 */ /* 0x000fc60000000800 */
[----:B------:R-:W-:Y:S01]  /*7290*/  ISETP.LT.AND P2, PT, R0, UR5, !P0 ;  /* 0x0000000500007c0c */ /* 0x000fe2000c741270 */
[----:B------:R1:W-:Y:S01]  /*72a0*/  @P3 STG.E.U16 desc[UR14][R10.64], R25 ;  /* 0x000000190a003986 */ /* 0x0003e2000c10150e */
[----:B------:R-:W-:Y:S01]  /*72b0*/  VIADD R0, R6, 0x26 ;  /* 0x0000002606007836 */ /* 0x000fe20000000000 */
[----:B------:R-:W-:Y:S01]  /*72c0*/  ULDC UR5, c[0x0][0x22c] ;  /* 0x00008b0000057ab9 */ /* 0x000fe20000000800 */
[-C--:B0-----:R-:W-:Y:S01]  /*72d0*/  LEA.HI.X.SX32 R13, R7, R4.reuse, 0x1, P6 ;  /* 0x00000004070d7211 */ /* 0x081fe200030f0eff */
[C---:B------:R-:W-:Y:S01]  /*72e0*/  VIADD R7, R5.reuse, UR4 ;  /* 0x0000000405077c36 */ /* 0x040fe20008000000 */
[----:B------:R-:W-:Y:S02]  /*72f0*/  LEA R8, P6, R5, R3, 0x1 ;  /* 0x0000000305087211 */ /* 0x000fe400078c08ff */
[----:B-1----:R-:W-:Y:S02]  /*7300*/  PRMT R11, R25, 0x7632, R11 ;  /* 0x00007632190b7816 */ /* 0x002fe4000000000b */
[----:B------:R-:W-:-:S02]  /*7310*/  LEA.HI.X.SX32 R9, R5, R4, 0x1, P6 ;  /* 0x0000000405097211 */ /* 0x000fc400030f0eff */
[C---:B------:R-:W-:Y:S01]  /*7320*/  LEA R10, P6, R7.reuse, R3, 0x1 ;  /* 0x00000003070a7211 */ /* 0x040fe200078c08ff */
[----:B------:R0:W-:Y:S01]  /*7330*/  @P5 STG.E.U16 desc[UR14][R12.64], R11 ;  /* 0x0000000b0c005986 */ /* 0x0001e2000c10150e */
[----:B------:R-:W-:Y:S01]  /*7340*/  ISETP.LT.AND P1, PT, R0, UR5, !P0 ;  /* 0x0000000500007c0c */ /* 0x000fe2000c721270 */
[----:B------:R-:W-:Y:S01]  /*7350*/  VIADD R0, R6, 0x27 ;  /* 0x0000002706007836 */ /* 0x000fe20000000000 */
[----:B------:R-:W-:Y:S01]  /*7360*/  ULDC UR5, c[0x0][0x22c] ;  /* 0x00008b0000057ab9 */ /* 0x000fe20000000800 */
[----:B------:R1:W-:Y:S01]  /*7370*/  @P4 STG.E.U16 desc[UR14][R8.64], R26 ;  /* 0x0000001a08004986 */ /* 0x0003e2000c10150e */
[C---:B0-----:R-:W-:Y:S01]  /*7380*/  LEA.HI.X.SX32 R11, R7.reuse, R4, 0x1, P6 ;  /* 0x00000004070b7211 */ /* 0x041fe200030f0eff */
[----:B------:R-:W-:Y:S01]  /*7390*/  VIADD R7, R7, UR4 ;  /* 0x0000000407077c36 */ /* 0x000fe20008000000 */
[----:B-1----:R-:W-:-:S03]  /*73a0*/  PRMT R9, R26, 0x7632, R9 ;  /* 0x000076321a097816 */ /* 0x002fc60000000009 */
[C---:B------:R-:W-:Y:S01]  /*73b0*/  VIADD R5, R7.reuse, UR4 ;  /* 0x0000000407057c36 */ /* 0x040fe20008000000 */
[----:B------:R-:W-:Y:S01]  /*73c0*/  ISETP.LT.AND P3, PT, R0, UR5, !P0 ;  /* 0x0000000500007c0c */ /* 0x000fe2000c761270 */
[----:B------:R-:W-:Y:S01]  /*73d0*/  VIADD R0, R6, 0x28 ;  /* 0x0000002806007836 */ /* 0x000fe20000000000 */
[----:B------:R-:W-:Y:S01]  /*73e0*/  ULDC UR5, c[0x0][0x22c] ;  /* 0x00008b0000057ab9 */ /* 0x000fe20000000800 */
[----:B------:R0:W-:Y:S01]  /*73f0*/  @P2 STG.E.U16 desc[UR14][R10.64], R9 ;  /* 0x000000090a002986 */ /* 0x0001e2000c10150e */
[-C--:B------:R-:W-:Y:S02]  /*7400*/  LEA R12, P2, R7, R3.reuse, 0x1 ;  /* 0x00000003070c7211 */ /* 0x080fe400078408ff */
[----:B------:R-:W-:Y:S02]  /*7410*/  LEA R8, P6, R5, R3, 0x1 ;  /* 0x0000000305087211 */ /* 0x000fe400078c08ff */
[-C--:B------:R-:W-:Y:S01]  /*7420*/  LEA.HI.X.SX32 R13, R7, R4.reuse, 0x1, P2 ;  /* 0x00000004070d7211 */ /* 0x080fe200010f0eff */
[C---:B------:R-:W-:Y:S01]  /*7430*/  VIADD R7, R5.reuse, UR4 ;  /* 0x0000000405077c36 */ /* 0x040fe20008000000 */
[----:B------:R-:W-:Y:S01]  /*7440*/  ISETP.LT.AND P5, PT, R0, UR5, !P0 ;  /* 0x0000000500007c0c */ /* 0x000fe2000c7a1270 */
[----:B------:R-:W-:Y:S01]  /*7450*/  VIADD R0, R6, 0x29 ;  /* 0x0000002906007836 */ /* 0x000fe20000000000 */
[----:B------:R-:W-:Y:S01]  /*7460*/  ULDC UR5, c[0x0][0x22c] ;  /* 0x00008b0000057ab9 */ /* 0x000fe20000000800 */
[----:B0-----:R-:W-:-:S02]  /*7470*/  LEA.HI.X.SX32 R9, R5, R4, 0x1, P6 ;  /* 0x0000000405097211 */ /* 0x001fc400030f0eff */
[----:B------:R-:W-:Y:S01]  /*7480*/  PRMT R11, R27, 0x7632, R11 ;  /* 0x000076321b0b7816 */ /* 0x000fe2000000000b */
        /* <DEDUP_REMOVED lines=10> */
[----:B0-----:R-:W-:Y:S01]  /*7530*/  LEA.HI.X.SX32 R11, R7, R4, 0x1, P6 ;  /* 0x00000004070b7211 */ /* 0x001fe200030f0eff */
        /* <DEDUP_REMOVED lines=14> */
[----:B0-----:R-:W-:-:S02]  /*7620*/  PRMT R11, R28, 0x7632, R11 ;  /* 0x000076321c0b7816 */ /* 0x001fc4000000000b */
[----:B------:R-:W-:-:S03]  /*7630*/  LEA R10, P6, R7, R3, 0x1 ;  /* 0x00000003070a7211 */ /* 0x000fc600078c08ff */
[----:B------:R0:W-:Y:S01]  /*7640*/  @P4 STG.E.U16 desc[UR14][R12.64], R11 ;  /* 0x0000000b0c004986 */ /* 0x0001e2000c10150e */
[----:B------:R-:W-:Y:S01]  /*7650*/  ISETP.LT.AND P5, PT, R0, UR5, !P0 ;  /* 0x0000000500007c0c */ /* 0x000fe2000c7a1270 */
[----:B------:R-:W-:Y:S01]  /*7660*/  VIADD R0, R6, 0x2e ;  /* 0x0000002e06007836 */ /* 0x000fe20000000000 */
[----:B------:R-:W-:Y:S01]  /*7670*/  ULDC UR5, c[0x0][0x22c] ;  /* 0x00008b0000057ab9 */ /* 0x000fe20000000800 */
[----:B------:R1:W-:Y:S01]  /*7680*/  @P2 STG.E.U16 desc[UR14][R8.64], R29 ;  /* 0x0000001d08002986 */ /* 0x0003e2000c10150e */
[-C--:B0-----:R-:W-:Y:S01]  /*7690*/  LEA.HI.X.SX32 R11, R7, R4.reuse, 0x1, P6 ;  /* 0x00000004070b7211 */ /* 0x081fe200030f0eff */
[C---:B------:R-:W-:Y:S01]  /*76a0*/  VIADD R7, R5.reuse, UR4 ;  /* 0x0000000405077c36 */ /* 0x040fe20008000000 */
[----:B------:R-:W-:Y:S02]  /*76b0*/  LEA R12, P6, R5, R3, 0x1 ;  /* 0x00000003050c7211 */ /* 0x000fe400078c08ff */
[----:B-1----:R-:W-:Y:S02]  /*76c0*/  PRMT R9, R29, 0x7632, R9 ;  /* 0x000076321d097816 */ /* 0x002fe40000000009 */
[----:B------:R-:W-:-:S02]  /*76d0*/  LEA.HI.X.SX32 R13, R5, R4, 0x1, P6 ;  /* 0x00000004050d7211 */ /* 0x000fc400030f0eff */
[CC--:B------:R-:W-:Y:S01]  /*76e0*/  LEA R8, P6, R7.reuse, R3.reuse, 0x1 ;  /* 0x0000000307087211 */ /* 0x0c0fe200078c08ff */
[----:B------:R0:W-:Y:S01]  /*76f0*/  @P1 STG.E.U16 desc[UR14][R10.64], R9 ;  /* 0x000000090a001986 */ /* 0x0001e2000c10150e */
[----:B------:R-:W-:Y:S01]  /*7700*/  ISETP.LT.AND P4, PT, R0, UR5, !P0 ;  /* 0x0000000500007c0c */ /* 0x000fe2000c781270 */
[----:B------:R-:W-:Y:S01]  /*7710*/  VIADD R0, R6, 0x2f ;  /* 0x0000002f06007836 */ /* 0x000fe20000000000 */
[----:B------:R-:W-:Y:S01]  /*7720*/  ULDC UR5, c[0x0][0x22c] ;  /* 0x00008b0000057ab9 */ /* 0x000fe20000000800 */
[----:B------:R1:W-:Y:S01]  /*7730*/  @P3 STG.E.U16 desc[UR14][R12.64], R30 ;  /* 0x0000001e0c003986 */ /* 0x0003e2000c10150e */
[C---:B0-----:R-:W-:Y:S01]  /*7740*/  LEA.HI.X.SX32 R9, R7.reuse, R4, 0x1, P6 ;  /* 0x0000000407097211 */ /* 0x041fe200030f0eff */
[----:B------:R-:W-:Y:S01]  /*7750*/  VIADD R7, R7, UR4 ;  /* 0x0000000407077c36 */ /* 0x000fe20008000000 */
[----:B------:R-:W-:Y:S02]  /*7760*/  PRMT R11, R30, 0x7632, R11 ;  /* 0x000076321e0b7816 */ /* 0x000fe4000000000b */
[----:B------:R-:W-:Y:S01]  /*7770*/  ISETP.LT.AND P2, PT, R0, UR5, !P0 ;  /* 0x0000000500007c0c */ /* 0x000fe2000c741270 */
[C---:B------:R-:W-:Y:S01]  /*7780*/  VIADD R5, R7.reuse, UR4 ;  /* 0x0000000407057c36 */ /* 0x040fe20008000000 */
[----:B------:R-:W-:Y:S01]  /*7790*/  ULDC UR5, c[0x0][0x22c] ;  /* 0x00008b0000057ab9 */ /* 0x000fe20000000800 */
[----:B------:R0:W-:Y:S01]  /*77a0*/  @P5 STG.E.U16 desc[UR14][R8.64], R11 ;  /* 0x0000000b08005986 */ /* 0x0001e2000c10150e */
[-C--:B------:R-:W-:Y:S01]  /*77b0*/  LEA R10, P5, R7, R3.reuse, 0x1 ;  /* 0x00000003070a7211 */ /* 0x080fe200078a08ff */
[----:B------:R-:W-:Y:S01]  /*77c0*/  VIADD R0, R6, 0x30 ;  /* 0x0000003006007836 */ /* 0x000fe20000000000 */
[----:B-1----:R-:W-:-:S04]  /*77d0*/  LEA R12, P6, R5, R3, 0x1 ;  /* 0x00000003050c7211 */ /* 0x002fc800078c08ff */
[----:B------:R-:W-:Y:S01]  /*77e0*/  ISETP.LT.AND P1, PT, R0, UR5, !P0 ;  /* 0x0000000500007c0c */ /* 0x000fe2000c721270 */
[----:B------:R-:W-:Y:S01]  /*77f0*/  VIADD R0, R6, 0x31 ;  /* 0x0000003106007836 */ /* 0x000fe20000000000 */
[-C--:B0-----:R-:W-:Y:S01]  /*7800*/  LEA.HI.X.SX32 R11, R7, R4.reuse, 0x1, P5 ;  /* 0x00000004070b7211 */ /* 0x081fe200028f0eff */
[C---:B------:R-:W-:Y:S01]  /*7810*/  VIADD R7, R5.reuse, UR4 ;  /* 0x0000000405077c36 */ /* 0x040fe20008000000 */
[-C--:B------:R-:W-:Y:S01]  /*7820*/  LEA.HI.X.SX32 R13, R5, R4.reuse, 0x1, P6 ;  /* 0x00000004050d7211 */ /* 0x080fe200030f0eff */
[----:B------:R-:W-:Y:S01]  /*7830*/  ULDC UR5, c[0x0][0x22c] ;  /* 0x00008b0000057ab9 */ /* 0x000fe20000000800 */
        /* <DEDUP_REMOVED lines=29> */
[----:B------:R-:W-:-:S03]  /*7a10*/  ISETP.LT.AND P1, PT, R0, UR5, !P0 ;  /* 0x0000000500007c0c */ /* 0x000fc6000c721270 */
[----:B------:R1:W-:Y:S01]  /*7a20*/  @P5 STG.E.U16 desc[UR14][R12.64], R33 ;  /* 0x000000210c005986 */ /* 0x0003e2000c10150e */
[----:B------:R-:W-:Y:S01]  /*7a30*/  VIADD R0, R6, 0x36 ;  /* 0x0000003606007836 */ /* 0x000fe20000000000 */
[----:B------:R-:W-:Y:S01]  /*7a40*/  ULDC UR5, c[0x0][0x22c] ;  /* 0x00008b0000057ab9 */ /* 0x000fe20000000800 */
[-C--:B0-----:R-:W-:Y:S01]  /*7a50*/  LEA.HI.X.SX32 R9, R7, R4.reuse, 0x1, P6 ;  /* 0x0000000407097211 */ /* 0x081fe200030f0eff */
[C---:B------:R-:W-:Y:S01]  /*7a60*/  VIADD R7, R5.reuse, UR4 ;  /* 0x0000000405077c36 */ /* 0x040fe20008000000 */
[-C--:B------:R-:W-:Y:S02]  /*7a70*/  LEA R10, P6, R5, R3.reuse, 0x1 ;  /* 0x00000003050a7211 */ /* 0x080fe400078c08ff */
[----:B-1----:R-:W-:Y:S02]  /*7a80*/  PRMT R13, R33, 0x7632, R13 ;  /* 0x00007632210d7816 */ /* 0x002fe4000000000d */
[-C--:B------:R-:W-:Y:S02]  /*7a90*/  LEA.HI.X.SX32 R11, R5, R4.reuse, 0x1, P6 ;  /* 0x00000004050b7211 */ /* 0x080fe400030f0eff */
        /* <DEDUP_REMOVED lines=30> */
[----:B0-----:R-:W-:-:S02]  /*7c80*/  PRMT R9, R35, 0x7632, R9 ;  /* 0x0000763223097816 */ /* 0x001fc40000000009 */
[CC--:B------:R-:W-:Y:S02]  /*7c90*/  LEA R8, P6, R5.reuse, R3.reuse, 0x1 ;  /* 0x0000000305087211 */ /* 0x0c0fe400078c08ff */
[----:B------:R-:W-:Y:S01]  /*7ca0*/  ISETP.LT.AND P1, PT, R0, UR5, !P0 ;  /* 0x0000000500007c0c */ /* 0x000fe2000c721270 */
[----:B------:R0:W-:Y:S01]  /*7cb0*/  @P5 STG.E.U16 desc[UR14][R10.64], R9 ;  /* 0x000000090a005986 */ /* 0x0001e2000c10150e */
[----:B------:R-:W-:Y:S01]  /*7cc0*/  VIADD R0, R6, 0x3b ;  /* 0x0000003b06007836 */ /* 0x000fe20000000000 */
[----:B------:R-:W-:Y:S02]  /*7cd0*/  ULDC UR5, c[0x0][0x22c] ;  /* 0x00008b0000057ab9 */ /* 0x000fe40000000800 */
[----:B------:R1:W-:Y:S02]  /*7ce0*/  @P4 STG.E.U16 desc[UR14][R12.64], R36 ;  /* 0x000000240c004986 */ /* 0x0003e4000c10150e */
[----:B------:R-:W-:Y:S02]  /*7cf0*/  ISETP.LT.AND P3, PT, R0, UR5, !P0 ;  /* 0x0000000500007c0c */ /* 0x000fe4000c761270 */
[----:B0-----:R-:W-:Y:S01]  /*7d00*/  LEA.HI.X.SX32 R9, R5, R4, 0x1, P6 ;  /* 0x0000000405097211 */ /* 0x001fe200030f0eff */
[----:B------:R-:W-:Y:S01]  /*7d10*/  VIADD R0, R6, 0x3c ;  /* 0x0000003c06007836 */ /* 0x000fe20000000000 */
[----:B------:R-:W-:Y:S01]  /*7d20*/  LEA R10, P6, R7, R3, 0x1 ;  /* 0x00000003070a7211 */ /* 0x000fe200078c08ff */
[----:B------:R-:W-:-:S03]  /*7d30*/  ULDC UR5, c[0x0][0x22c] ;  /* 0x00008b0000057ab9 */ /* 0x000fc60000000800 */
[C---:B------:R-:W-:Y:S01]  /*7d40*/  LEA.HI.X.SX32 R11, R7.reuse, R4, 0x1, P6 ;  /* 0x00000004070b7211 */ /* 0x040fe200030f0eff */
[----:B------:R-:W-:Y:S01]  /*7d50*/  VIADD R7, R7, UR4 ;  /* 0x0000000407077c36 */ /* 0x000fe20008000000 */
[----:B-1----:R-:W-:Y:S02]  /*7d60*/  PRMT R13, R36, 0x7632, R13 ;  /* 0x00007632240d7816 */ /* 0x002fe4000000000d */
        /* <DEDUP_REMOVED lines=20> */
[----:B------:R1:W-:Y:S03]  /*7eb0*/  @P5 STG.E.U16 desc[UR14][R8.64], R38 ;  /* 0x0000002608005986 */ /* 0x0003e6000c10150e */
[----:B------:R-:W-:Y:S02]  /*7ec0*/  ISETP.LT.AND P1, PT, R0, UR5, !P0 ;  /* 0x0000000500007c0c */ /* 0x000fe4000c721270 */
[C---:B0-----:R-:W-:Y:S01]  /*7ed0*/  LEA.HI.X.SX32 R11, R7.reuse, R4, 0x1, P6 ;  /* 0x00000004070b7211 */ /* 0x041fe200030f0eff */
[----:B------:R-:W-:Y:S01]  /*7ee0*/  VIADD R7, R7, UR4 ;  /* 0x0000000407077c36 */ /* 0x000fe20008000000 */
[----:B------:R-:W-:Y:S01]  /*7ef0*/  ULDC UR5, c[0x0][0x22c] ;  /* 0x00008b0000057ab9 */ /* 0x000fe20000000800 */
[----:B-1----:R-:W-:Y:S01]  /*7f00*/  PRMT R9, R38, 0x7632, R9 ;  /* 0x0000763226097816 */ /* 0x002fe20000000009 */
[----:B------:R-:W-:-:S02]  /*7f10*/  VIADD R0, R6, 0x40 ;  /* 0x0000004006007836 */ /* 0x000fc40000000000 */
[C---:B------:R-:W-:Y:S02]  /*7f20*/  VIADD R5, R7.reuse, UR4 ;  /* 0x0000000407057c36 */ /* 0x040fe40008000000 */
[----:B------:R0:W-:Y:S01]  /*7f30*/  @P4 STG.E.U16 desc[UR14][R10.64], R9 ;  /* 0x000000090a004986 */ /* 0x0001e2000c10150e */
[CC--:B------:R-:W-:Y:S02]  /*7f40*/  LEA R12, P4, R7.reuse, R3.reuse, 0x1 ;  /* 0x00000003070c7211 */ /* 0x0c0fe400078808ff */
[----:B------:R-:W-:Y:S01]  /*7f50*/  ISETP.LT.AND P3, PT, R0, UR5, !P0 ;  /* 0x0000000500007c0c */ /* 0x000fe2000c761270 */
[----:B------:R-:W-:Y:S01]  /*7f60*/  VIADD R0, R6, 0x41 ;  /* 0x0000004106007836 */ /* 0x000fe20000000000 */
[----:B------:R-:W-:Y:S01]  /*7f70*/  LEA.HI.X.SX32 R13, R7, R4, 0x1, P4 ;  /* 0x00000004070d7211 */ /* 0x000fe200020f0eff */
[C---:B------:R-:W-:Y:S01]  /*7f80*/  VIADD R7, R5.reuse, UR4 ;  /* 0x0000000405077c36 */ /* 0x040fe20008000000 */
[----:B------:R-:W-:Y:S01]  /*7f90*/  LEA R8, P6, R5, R3, 0x1 ;  /* 0x0000000305087211 */ /* 0x000fe200078c08ff */
[----:B------:R-:W-:-:S02]  /*7fa0*/  ULDC UR5, c[0x0][0x22c] ;  /* 0x00008b0000057ab9 */ /* 0x000fc40000000800 */
[----:B------:R-:W-:Y:S02]  /*7fb0*/  ISETP.LT.AND P5, PT, R0, UR5, !P0 ;  /* 0x0000000500007c0c */ /* 0x000fe4000c7a1270 */
[----:B0-----:R-:W-:Y:S02]  /*7fc0*/  LEA.HI.X.SX32 R9, R5, R4, 0x1, P6 ;  /* 0x0000000405097211 */ /* 0x001fe400030f0eff */
[----:B------:R-:W-:Y:S01]  /*7fd0*/  PRMT R11, R39, 0x7632, R11 ;  /* 0x00007632270b7816 */ /* 0x000fe2000000000b */
[C---:B------:R-:W-:Y:S01]  /*7fe0*/  VIADD R5, R7.reuse, UR4 ;  /* 0x0000000407057c36 */ /* 0x040fe20008000000 */
[----:B------:R-:W-:Y:S01]  /*7ff0*/  LEA R10, P6, R7, R3, 0x1 ;  /* 0x00000003070a7211 */ /* 0x000fe200078c08ff */
[----:B------:R-:W-:Y:S01]  /*8000*/  VIADD R0, R6, 0x42 ;  /* 0x0000004206007836 */ /* 0x000fe20000000000 */
[----:B------:R-:W-:Y:S01]  /*8010*/  @P2 STG.E.U16 desc[UR14][R12.64], R39 ;  /* 0x000000270c002986 */ /* 0x000fe2000c10150e */
[----:B------:R-:W-:-:S03]  /*8020*/  ULDC UR5, c[0x0][0x22c] ;  /* 0x00008b0000057ab9 */ /* 0x000fc60000000800 */
[----:B------:R0:W-:Y:S01]  /*8030*/  @P1 STG.E.U16 desc[UR14][R8.64], R11 ;  /* 0x0000000b08001986 */ /* 0x0001e2000c10150e */
        /* <DEDUP_REMOVED lines=12> */
[----:B------:R-:W-:Y:S01]  /*8100*/  ULDC UR5, c[0x0][0x22c] ;  /* 0x00008b0000057ab9 */ /* 0x000fe20000000800 */
[----:B------:R0:W-:Y:S01]  /*8110*/  @P3 STG.E.U16 desc[UR14][R10.64], R40 ;  /* 0x000000280a003986 */ /* 0x0001e2000c10150e */
[----:B------:R-:W-:Y:S01]  /*8120*/  ISETP.LT.AND P1, PT, R0, UR5, !P0 ;  /* 0x0000000500007c0c */ /* 0x000fe2000c721270 */
[----:B------:R-:W-:Y:S01]  /*8130*/  VIADD R0, R6, 0x45 ;  /* 0x0000004506007836 */ /* 0x000fe20000000000 */
[----:B------:R-:W-:Y:S01]  /*8140*/  ULDC UR5, c[0x0][0x22c] ;  /* 0x00008b0000057ab9 */ /* 0x000fe20000000800 */
[----:B------:R-:W-:Y:S01]  /*8150*/  VIADD R5, R7, UR4 ;  /* 0x0000000407057c36 */ /* 0x000fe20008000000 */
        /* <DEDUP_REMOVED lines=9> */
[C---:B------:R-:W-:Y:S01]  /*81f0*/  VIADD R7, R5.reuse, UR4 ;  /* 0x0000000405077c36 */ /* 0x040fe20008000000 */
[----:B------:R-:W-:-:S02]  /*8200*/  LEA R12, P6, R5, R3, 0x1 ;  /* 0x00000003050c7211 */ /* 0x000fc400078c08ff */
[----:B-1----:R-:W-:Y:S01]  /*8210*/  PRMT R9, R41, 0x7632, R9 ;  /* 0x0000763229097816 */ /* 0x002fe20000000009 */
[----:B------:R-:W-:Y:S01]  /*8220*/  VIADD R0, R6, 0x47 ;  /* 0x0000004706007836 */ /* 0x000fe20000000000 */
[-C--:B------:R-:W-:Y:S01]  /*8230*/  LEA.HI.X.SX32 R13, R5, R4.reuse, 0x1, P6 ;  /* 0x00000004050d7211 */ /* 0x080fe200030f0eff */
[----:B------:R-:W-:Y:S01]  /*8240*/  ULDC UR5, c[0x0][0x22c] ;  /* 0x00008b0000057ab9 */ /* 0x000fe20000000800 */
        /* <DEDUP_REMOVED lines=8> */
[----:B------:R-:W-:-:S03]  /*82d0*/  PRMT R11, R42, 0x7632, R11 ;  /* 0x000076322a0b7816 */ /* 0x000fc6000000000b */
[C---:B------:R-:W-:Y:S02]  /*82e0*/  VIADD R5, R7.reuse, UR4 ;  /* 0x0000000407057c36 */ /* 0x040fe40008000000 */
[----:B------:R0:W-:Y:S01]  /*82f0*/  @P3 STG.E.U16 desc[UR14][R8.64], R11 ;  /* 0x0000000b08003986 */ /* 0x0001e2000c10150e */
[-C--:B------:R-:W-:Y:S02]  /*8300*/  LEA R10, P3, R7, R3.reuse, 0x1 ;  /* 0x00000003070a7211 */ /* 0x080fe400078608ff */
[----:B------:R-:W-:Y:S01]  /*8310*/  ISETP.LT.AND P2, PT, R0, UR5, !P0 ;  /* 0x0000000500007c0c */ /* 0x000fe2000c741270 */
[----:B------:R-:W-:Y:S01]  /*8320*/  VIADD R0, R6, 0x49 ;  /* 0x0000004906007836 */ /* 0x000fe20000000000 */
[----:B-1----:R-:W-:Y:S01]  /*8330*/  LEA R12, P6, R5, R3, 0x1 ;  /* 0x00000003050c7211 */ /* 0x002fe200078c08ff */
[----:B------:R-:W-:Y:S01]  /*8340*/  ULDC UR5, c[0x0][0x22c] ;  /* 0x00008b0000057ab9 */ /* 0x000fe20000000800 */
[-C--:B0-----:R-:W-:Y:S01]  /*8350*/  LEA.HI.X.SX32 R11, R7, R4.reuse, 0x1, P3 ;  /* 0x00000004070b7211 */ /* 0x081fe200018f0eff */
[C---:B------:R-:W-:Y:S01]  /*8360*/  VIADD R7, R5.reuse, UR4 ;  /* 0x0000000405077c36 */ /* 0x040fe20008000000 */
[----:B------:R-:W-:Y:S01]  /*8370*/  ISETP.LT.AND P1, PT, R0, UR5, !P0 ;  /* 0x0000000500007c0c */ /* 0x000fe2000c721270 */
[----:B------:R-:W-:Y:S01]  /*8380*/  VIADD R0, R6, 0x4a ;  /* 0x0000004a06007836 */ /* 0x000fe20000000000 */
[----:B------:R-:W-:-:S02]  /*8390*/  LEA.HI.X.SX32 R13, R5, R4, 0x1, P6 ;  /* 0x00000004050d7211 */ /* 0x000fc400030f0eff */
[----:B------:R-:W-:Y:S01]  /*83a0*/  PRMT R9, R43, 0x7632, R9 ;  /* 0x000076322b097816 */ /* 0x000fe20000000009 */
[C---:B------:R-:W-:Y:S01]  /*83b0*/  VIADD R5, R7.reuse, UR4 ;  /* 0x0000000407057c36 */ /* 0x040fe20008000000 */
[CC--:B------:R-:W-:Y:S01]  /*83c0*/  LEA R8, P6, R7.reuse, R3.reuse, 0x1 ;  /* 0x0000000307087211 */ /* 0x0c0fe200078c08ff */
[----:B------:R-:W-:Y:S01]  /*83d0*/  ULDC UR5, c[0x0][0x22c] ;  /* 0x00008b0000057ab9 */ /* 0x000fe20000000800 */
        /* <DEDUP_REMOVED lines=12> */
[C---:B------:R-:W-:Y:S01]  /*84a0*/  LEA R12, P6, R7.reuse, R3, 0x1 ;  /* 0x00000003070c7211 */ /* 0x040fe200078c08ff */
[----:B------:R0:W-:Y:S01]  /*84b0*/  @P2 STG.E.U16 desc[UR14][R8.64], R44 ;  /* 0x0000002c08002986 */ /* 0x0001e2000c10150e */
[----:B------:R-:W-:Y:S02]  /*84c0*/  ISETP.LT.AND P4, PT, R0, UR5, !P0 ;  /* 0x0000000500007c0c */ /* 0x000fe4000c781270 */
[C---:B------:R-:W-:Y:S01]  /*84d0*/  LEA.HI.X.SX32 R13, R7.reuse, R4, 0x1, P6 ;  /* 0x00000004070d7211 */ /* 0x040fe200030f0eff */
[----:B------:R-:W-:Y:S01]  /*84e0*/  VIADD R7, R7, UR4 ;  /* 0x0000000407077c36 */ /* 0x000fe20008000000 */
[----:B------:R-:W-:Y:S01]  /*84f0*/  ULDC UR5, c[0x0][0x22c] ;  /* 0x00008b0000057ab9 */ /* 0x000fe20000000800 */
[----:B------:R-:W-:Y:S02]  /*8500*/  VIADD R0, R6, 0x4d ;  /* 0x0000004d06007836 */ /* 0x000fe40000000000 */
[----:B------:R-:W-:Y:S01]  /*8510*/  VIADD R5, R7, UR4 ;  /* 0x0000000407057c36 */ /* 0x000fe20008000000 */
[----:B0-----:R-:W-:-:S02]  /*8520*/  PRMT R9, R44, 0x7632, R9 ;  /* 0x000076322c097816 */ /* 0x001fc40000000009 */
[C---:B------:R-:W-:Y:S02]  /*8530*/  LEA R8, P6, R7.reuse, R3, 0x1 ;  /* 0x0000000307087211 */ /* 0x040fe400078c08ff */
[----:B------:R-:W-:Y:S01]  /*8540*/  ISETP.LT.AND P2, PT, R0, UR5, !P0 ;  /* 0x0000000500007c0c */ /* 0x000fe2000c741270 */
[----:B------:R0:W-:Y:S01]  /*8550*/  @P1 STG.E.U16 desc[UR14][R10.64], R9 ;  /* 0x000000090a001986 */ /* 0x0001e2000c10150e */
[----:B------:R-:W-:Y:S01]  /*8560*/  VIADD R0, R6, 0x4e ;  /* 0x0000004e06007836 */ /* 0x000fe20000000000 */
[----:B------:R-:W-:Y:S02]  /*8570*/  ULDC UR5, c[0x0][0x22c] ;  /* 0x00008b0000057ab9 */ /* 0x000fe40000000800 */
[----:B------:R1:W-:Y:S02]  /*8580*/  @P3 STG.E.U16 desc[UR14][R12.64], R45 ;  /* 0x0000002d0c003986 */ /* 0x0003e4000c10150e */
[----:B------:R-:W-:Y:S01]  /*8590*/  ISETP.LT.AND P1, PT, R0, UR5, !P0 ;  /* 0x0000000500007c0c */ /* 0x000fe2000c721270 */
[----:B------:R-:W-:Y:S01]  /*85a0*/  VIADD R0, R6, 0x4f ;  /* 0x0000004f06007836 */ /* 0x000fe20000000000 */
[----:B------:R-:W-:Y:S01]  /*85b0*/  ULDC UR5, c[0x0][0x22c] ;  /* 0x00008b0000057ab9 */ /* 0x000fe20000000800 */
[----:B0-----:R-:W-:Y:S01]  /*85c0*/  LEA.HI.X.SX32 R9, R7, R4, 0x1, P6 ;  /* 0x0000000407097211 */ /* 0x001fe200030f0eff */
[----:B------:R-:W-:Y:S01]  /*85d0*/  VIADD R7, R5, UR4 ;  /* 0x0000000405077c36 */ /* 0x000fe20008000000 */
[----:B-1----:R-:W-:-:S02]  /*85e0*/  PRMT R13, R45, 0x7632, R13 ;  /* 0x000076322d0d7816 */ /* 0x002fc4000000000d */
[----:B------:R-:W-:-:S03]  /*85f0*/  LEA R10, P6, R5, R3, 0x1 ;  /* 0x00000003050a7211 */ /* 0x000fc600078c08ff */
[----:B------:R0:W-:Y:S01]  /*8600*/  @P5 STG.E.U16 desc[UR14][R8.64], R13 ;  /* 0x0000000d08005986 */ /* 0x0001e2000c10150e */
[----:B------:R-:W-:Y:S02]  /*8610*/  LEA R12, P5, R7, R3, 0x1 ;  /* 0x00000003070c7211 */ /* 0x000fe400078a08ff */
[-C--:B------:R-:W-:Y:S02]  /*8620*/  LEA.HI.X.SX32 R11, R5, R4.reuse, 0x1, P6 ;  /* 0x00000004050b7211 */ /* 0x080fe400030f0eff */
        /* <DEDUP_REMOVED lines=8> */
[----:B------:R-:W-:Y:S01]  /*86b0*/  VIADD R0, R6, 0x51 ;  /* 0x0000005106007836 */ /* 0x000fe20000000000 */
[----:B------:R-:W-:Y:S01]  /*86c0*/  ULDC UR5, c[0x0][0x22c] ;  /* 0x00008b0000057ab9 */ /* 0x000fe20000000800 */
[----:B------:R0:W-:Y:S01]  /*86d0*/  @P2 STG.E.U16 desc[UR14][R12.64], R9 ;  /* 0x000000090c002986 */ /* 0x0001e2000c10150e */
[CC--:B------:R-:W-:Y:S01]  /*86e0*/  LEA R8, P2, R7.reuse, R3.reuse, 0x1 ;  /* 0x0000000307087211 */ /* 0x0c0fe200078408ff */
[----:B------:R-:W-:Y:S01]  /*86f0*/  VIADD R5, R7, UR4 ;  /* 0x0000000407057c36 */ /* 0x000fe20008000000 */
[----:B------:R-:W-:Y:S01]  /*8700*/  ISETP.LT.AND P5, PT, R0, UR5, !P0 ;  /* 0x0000000500007c0c */ /* 0x000fe2000c7a1270 */
[----:B------:R-:W-:Y:S01]  /*8710*/  VIADD R0, R6, 0x52 ;  /* 0x0000005206007836 */ /* 0x000fe20000000000 */
[----:B------:R-:W-:Y:S02]  /*8720*/  ULDC UR5, c[0x0][0x22c] ;  /* 0x00008b0000057ab9 */ /* 0x000fe40000000800 */
[----:B-1----:R-:W-:-:S02]  /*8730*/  LEA R10, P4, R5, R3, 0x1 ;  /* 0x00000003050a7211 */ /* 0x002fc400078808ff */
[-C--:B0-----:R-:W-:Y:S02]  /*8740*/  LEA.HI.X.SX32 R9, R7, R4.reuse, 0x1, P2 ;  /* 0x0000000407097211 */ /* 0x081fe400010f0eff */
[C---:B------:R-:W-:Y:S01]  /*8750*/  LEA.HI.X.SX32 R11, R5.reuse, R4, 0x1, P4 ;  /* 0x00000004050b7211 */ /* 0x040fe200020f0eff */
[----:B------:R-:W-:Y:S02]  /*8760*/  VIADD R5, R5, UR4 ;  /* 0x0000000405057c36 */ /* 0x000fe40008000000 */
[----:B------:R0:W-:Y:S01]  /*8770*/  @P1 STG.E.U16 desc[UR14][R8.64], R47 ;  /* 0x0000002f08001986 */ /* 0x0001e2000c10150e */
[----:B------:R-:W-:Y:S01]  /*8780*/  ISETP.LT.AND P2, PT, R0, UR5, !P0 ;  /* 0x0000000500007c0c */ /* 0x000fe2000c741270 */
[----:B------:R-:W-:Y:S01]  /*8790*/  VIADD R0, R6, 0x53 ;  /* 0x0000005306007836 */ /* 0x000fe20000000000 */
[----:B------:R-:W-:Y:S01]  /*87a0*/  ULDC UR5, c[0x0][0x22c] ;  /* 0x00008b0000057ab9 */ /* 0x000fe20000000800 */
[----:B------:R-:W-:Y:S01]  /*87b0*/  VIADD R7, R5, UR4 ;  /* 0x0000000405077c36 */ /* 0x000fe20008000000 */
[----:B------:R-:W-:Y:S01]  /*87c0*/  ULDC UR4, c[0x0][0x248] ;  /* 0x0000920000047ab9 */ /* 0x000fe20000000800 */
[----:B0-----:R-:W-:-:S02]  /*87d0*/  PRMT R9, R47, 0x7632, R9 ;  /* 0x000076322f097816 */ /* 0x001fc40000000009 */
[----:B------:R-:W-:-:S03]  /*87e0*/  ISETP.LT.AND P1, PT, R0, UR5, !P0 ;  /* 0x0000000500007c0c */ /* 0x000fc6000c721270 */
[----:B------:R0:W-:Y:S01]  /*87f0*/  @P3 STG.E.U16 desc[UR14][R10.64], R9 ;  /* 0x000000090a003986 */ /* 0x0001e2000c10150e */
[CC--:B------:R-:W-:Y:S01]  /*8800*/  LEA R12, P3, R5.reuse, R3.reuse, 0x1 ;  /* 0x00000003050c7211 */ /* 0x0c0fe200078608ff */
[----:B------:R-:W-:Y:S01]  /*8810*/  VIADD R0, R6, 0x54 ;  /* 0x0000005406007836 */ /* 0x000fe20000000000 */
[----:B------:R-:W-:Y:S02]  /*8820*/  ULDC UR5, c[0x0][0x22c] ;  /* 0x00008b0000057ab9 */ /* 0x000fe40000000800 */
[-C--:B------:R-:W-:Y:S01]  /*8830*/  LEA.HI.X.SX32 R13, R5, R4.reuse, 0x1, P3 ;  /* 0x00000004050d7211 */ /* 0x080fe200018f0eff */
[C---:B------:R-:W-:Y:S01]  /*8840*/  VIADD R5, R7.reuse, UR4 ;  /* 0x0000000407057c36 */ /* 0x040fe20008000000 */
[C---:B------:R-:W-:Y:S01]  /*8850*/  LEA R8, P3, R7.reuse, R3, 0x1 ;  /* 0x0000000307087211 */ /* 0x040fe200078608ff */
[----:B------:R-:W-:Y:S01]  /*8860*/  ULDC UR4, c[0x0][0x248] ;  /* 0x0000920000047ab9 */ /* 0x000fe20000000800 */
[----:B------:R-:W-:Y:S01]  /*8870*/  ISETP.LT.AND P4, PT, R0, UR5, !P0 ;  /* 0x0000000500007c0c */ /* 0x000fe2000c781270 */
[----:B------:R-:W-:Y:S01]  /*8880*/  VIADD R0, R6, 0x55 ;  /* 0x0000005506007836 */ /* 0x000fe20000000000 */
[----:B------:R-:W-:Y:S01]  /*8890*/  @P6 STG.E.U16 desc[UR14][R12.64], R48 ;  /* 0x000000300c006986 */ /* 0x000fe2000c10150e */
[----:B0-----:R-:W-:Y:S01]  /*88a0*/  PRMT R11, R48, 0x7632, R11 ;  /* 0x00007632300b7816 */ /* 0x001fe2000000000b */
[----:B------:R-:W-:Y:S01]  /*88b0*/  ULDC UR5, c[0x0][0x22c] ;  /* 0x00008b0000057ab9 */ /* 0x000fe20000000800 */
[----:B------:R-:W-:-:S02]  /*88c0*/  LEA.HI.X.SX32 R9, R7, R4, 0x1, P3 ;  /* 0x0000000407097211 */ /* 0x000fc400018f0eff */
[----:B------:R-:W-:Y:S02]  /*88d0*/  LEA R10, P6, R5, R3, 0x1 ;  /* 0x00000003050a7211 */ /* 0x000fe400078c08ff */
[----:B------:R-:W-:Y:S01]  /*88e0*/  ISETP.LT.AND P3, PT, R0, UR5, !P0 ;  /* 0x0000000500007c0c */ /* 0x000fe2000c761270 */
[----:B------:R0:W-:Y:S01]  /*88f0*/  @P5 STG.E.U16 desc[UR14][R8.64], R11 ;  /* 0x0000000b08005986 */ /* 0x0001e2000c10150e */
[----:B------:R-:W-:Y:S01]  /*8900*/  VIADD R0, R6, 0x56 ;  /* 0x0000005606007836 */ /* 0x000fe20000000000 */
[----:B------:R-:W-:-:S04]  /*8910*/  ULDC UR5, c[0x0][0x22c] ;  /* 0x00008b0000057ab9 */ /* 0x000fc80000000800 */
[----:B------:R-:W-:Y:S02]  /*8920*/  ISETP.LT.AND P5, PT, R0, UR5, !P0 ;  /* 0x0000000500007c0c */ /* 0x000fe4000c7a1270 */
[C---:B0-----:R-:W-:Y:S01]  /*8930*/  LEA.HI.X.SX32 R11, R5.reuse, R4, 0x1, P6 ;  /* 0x00000004050b7211 */ /* 0x041fe200030f0eff */
[----:B------:R-:W-:Y:S01]  /*8940*/  VIADD R5, R5, UR4 ;  /* 0x0000000405057c36 */ /* 0x000fe20008000000 */
[----:B------:R-:W-:Y:S01]  /*8950*/  ULDC UR4, c[0x0][0x248] ;  /* 0x0000920000047ab9 */ /* 0x000fe20000000800 */
[----:B------:R-:W-:Y:S01]  /*8960*/  VIADD R0, R6, 0x57 ;  /* 0x0000005706007836 */ /* 0x000fe20000000000 */
[----:B------:R-:W-:Y:S01]  /*8970*/  ULDC UR5, c[0x0][0x22c] ;  /* 0x00008b0000057ab9 */ /* 0x000fe20000000800 */
[----:B------:R0:W-:Y:S01]  /*8980*/  @P2 STG.E.U16 desc[UR14][R10.64], R49 ;  /* 0x000000310a002986 */ /* 0x0001e2000c10150e */
[C---:B------:R-:W-:Y:S01]  /*8990*/  LEA R12, P2, R5.reuse, R3, 0x1 ;  /* 0x00000003050c7211 */ /* 0x040fe200078408ff */
[----:B------:R-:W-:Y:S01]  /*89a0*/  VIADD R7, R5, UR4 ;  /* 0x0000000405077c36 */ /* 0x000fe20008000000 */
[----:B------:R-:W-:-:S02]  /*89b0*/  ULDC UR4, c[0x0][0x22c] ;  /* 0x00008b0000047ab9 */ /* 0x000fc40000000800 */
[-C--:B------:R-:W-:Y:S02]  /*89c0*/  LEA.HI.X.SX32 R13, R5, R4.reuse, 0x1, P2 ;  /* 0x00000004050d7211 */ /* 0x080fe400010f0eff */
[----:B------:R-:W-:Y:S02]  /*89d0*/  PRMT R5, R49, 0x7632, R5 ;  /* 0x0000763231057816 */ /* 0x000fe40000000005 */
[----:B------:R-:W-:Y:S01]  /*89e0*/  ISETP.LT.AND P2, PT, R0, UR5, !P0 ;  /* 0x0000000500007c0c */ /* 0x000fe2000c741270 */
[----:B------:R-:W-:Y:S01]  /*89f0*/  VIADD R0, R6, 0x58 ;  /* 0x0000005806007836 */ /* 0x000fe20000000000 */
[C---:B------:R-:W-:Y:S01]  /*8a00*/  LEA R8, P6, R7.reuse, R3, 0x1 ;  /* 0x0000000307087211 */ /* 0x040fe200078c08ff */
[----:B------:R-:W-:Y:S01]  /*8a10*/  @P1 STG.E.U16 desc[UR14][R12.64], R5 ;  /* 0x000000050c001986 */ /* 0x000fe2000c10150e */
[----:B------:R-:W-:Y:S02]  /*8a20*/  ULDC UR5, c[0x0][0x22c] ;  /* 0x00008b0000057ab9 */ /* 0x000fe40000000800 */
[----:B------:R-:W-:Y:S01]  /*8a30*/  ISETP.LT.AND P1, PT, R0, UR4, !P0 ;  /* 0x0000000400007c0c */ /* 0x000fe2000c721270 */
[----:B------:R-:W-:Y:S01]  /*8a40*/  ULDC UR4, c[0x0][0x248] ;  /* 0x0000920000047ab9 */ /* 0x000fe20000000800 */
[C---:B------:R-:W-:Y:S01]  /*8a50*/  LEA.HI.X.SX32 R9, R7.reuse, R4, 0x1, P6 ;  /* 0x0000000407097211 */ /* 0x040fe200030f0eff */
[----:B------:R-:W-:Y:S01]  /*8a60*/  VIADD R7, R7, UR4 ;  /* 0x0000000407077c36 */ /* 0x000fe20008000000 */
[----:B------:R-:W-:Y:S01]  /*8a70*/  ULDC UR4, c[0x0][0x22c] ;  /* 0x00008b0000047ab9 */ /* 0x000fe20000000800 */
[----:B------:R-:W-:-:S02]  /*8a80*/  VIADD R0, R6, 0x59 ;  /* 0x0000005906007836 */ /* 0x000fc40000000000 */
[----:B------:R1:W-:Y:S01]  /*8a90*/  @P4 STG.E.U16 desc[UR14][R8.64], R50 ;  /* 0x0000003208004986 */ /* 0x0003e2000c10150e */
[C---:B0-----:R-:W-:Y:S02]  /*8aa0*/  LEA R10, P6, R7.reuse, R3, 0x1 ;  /* 0x00000003070a7211 */ /* 0x041fe400078c08ff */
[----:B------:R-:W-:Y:S01]  /*8ab0*/  ISETP.LT.AND P4, PT, R0, UR4, !P0 ;  /* 0x0000000400007c0c */ /* 0x000fe2000c781270 */
[----:B------:R-:W-:Y:S01]  /*8ac0*/  ULDC UR4, c[0x0][0x248] ;  /* 0x0000920000047ab9 */ /* 0x000fe20000000800 */
[C---:B------:R-:W-:Y:S01]  /*8ad0*/  LEA.HI.X.SX32 R11, R7.reuse, R4, 0x1, P6 ;  /* 0x00000004070b7211 */ /* 0x040fe200030f0eff */
[----:B------:R-:W-:Y:S01]  /*8ae0*/  VIADD R7, R7, UR4 ;  /* 0x0000000407077c36 */ /* 0x000fe20008000000 */
[----:B------:R-:W-:Y:S01]  /*8af0*/  ULDC UR4, c[0x0][0x248] ;  /* 0x0000920000047ab9 */ /* 0x000fe20000000800 */
[----:B------:R-:W-:Y:S01]  /*8b00*/  VIADD R0, R6, 0x5a ;  /* 0x0000005a06007836 */ /* 0x000fe20000000000 */
[----:B-1----:R-:W-:Y:S01]  /*8b10*/  PRMT R9, R50, 0x7632, R9 ;  /* 0x0000763232097816 */ /* 0x002fe20000000009 */
[----:B------:R-:W-:-:S03]  /*8b20*/  VIADD R5, R7, UR4 ;  /* 0x0000000407057c36 */ /* 0x000fc60008000000 */
[----:B------:R-:W-:Y:S01]  /*8b30*/  ISETP.LT.AND P6, PT, R0, UR5, !P0 ;  /* 0x0000000500007c0c */ /* 0x000fe2000c7c1270 */
[----:B------:R-:W-:Y:S01]  /*8b40*/  ULDC UR5, c[0x0][0x248] ;  /* 0x0000920000057ab9 */ /* 0x000fe20000000800 */
[----:B------:R0:W-:Y:S01]  /*8b50*/  @P3 STG.E.U16 desc[UR14][R10.64], R9 ;  /* 0x000000090a003986 */ /* 0x0001e2000c10150e */
[CC--:B------:R-:W-:Y:S01]  /*8b60*/  LEA R8, P3, R7.reuse, R3.reuse, 0x1 ;  /* 0x0000000307087211 */ /* 0x0c0fe200078608ff */
[----:B------:R-:W-:Y:S01]  /*8b70*/  VIADD R0, R6, 0x5b ;  /* 0x0000005b06007836 */ /* 0x000fe20000000000 */
[----:B------:R-:W-:Y:S02]  /*8b80*/  ULDC UR4, c[0x0][0x22c] ;  /* 0x00008b0000047ab9 */ /* 0x000fe40000000800 */
[-C--:B0-----:R-:W-:Y:S01]  /*8b90*/  LEA.HI.X.SX32 R9, R7, R4.reuse, 0x1, P3 ;  /* 0x0000000407097211 */ /* 0x081fe200018f0eff */
[C---:B------:R-:W-:Y:S01]  /*8ba0*/  VIADD R7, R5.reuse, UR5 ;  /* 0x0000000505077c36 */ /* 0x040fe20008000000 */
[----:B------:R-:W-:Y:S01]  /*8bb0*/  LEA R12, P3, R5, R3, 0x1 ;  /* 0x00000003050c7211 */ /* 0x000fe200078608ff */
[----:B------:R-:W-:Y:S01]  /*8bc0*/  ULDC UR5, c[0x0][0x22c] ;  /* 0x00008b0000057ab9 */ /* 0x000fe20000000800 */
[----:B------:R-:W-:Y:S01]  /*8bd0*/  PRMT R11, R51, 0x7632, R11 ;  /* 0x00007632330b7816 */ /* 0x000fe2000000000b */
[----:B------:R-:W-:Y:S01]  /*8be0*/  @P5 STG.E.U16 desc[UR14][R8.64], R51 ;  /* 0x0000003308005986 */ /* 0x000fe2000c10150e */
[----:B------:R-:W-:-:S02]  /*8bf0*/  LEA.HI.X.SX32 R13, R5, R4, 0x1, P3 ;  /* 0x00000004050d7211 */ /* 0x000fc400018f0eff */
[----:B------:R-:W-:Y:S01]  /*8c00*/  ISETP.LT.AND P5, PT, R0, UR4, !P0 ;  /* 0x0000000400007c0c */ /* 0x000fe2000c7a1270 */
[----:B------:R-:W-:Y:S01]  /*8c10*/  VIADD R0, R6, 0x5c ;  /* 0x0000005c06007836 */ /* 0x000fe20000000000 */
[C---:B------:R-:W-:Y:S01]  /*8c20*/  LEA R10, P3, R7.reuse, R3, 0x1 ;  /* 0x00000003070a7211 */ /* 0x040fe200078608ff */
[----:B------:R0:W-:Y:S01]  /*8c30*/  @P2 STG.E.U16 desc[UR14][R12.64], R11 ;  /* 0x0000000b0c002986 */ /* 0x0001e2000c10150e */
[----:B------:R-:W-:Y:S02]  /*8c40*/  ULDC UR4, c[0x0][0x22c] ;  /* 0x00008b0000047ab9 */ /* 0x000fe40000000800 */
[C---:B0-----:R-:W-:Y:S02]  /*8c50*/  LEA.HI.X.SX32 R11, R7.reuse, R4, 0x1, P3 ;  /* 0x00000004070b7211 */ /* 0x041fe400018f0eff */
[----:B------:R-:W-:Y:S01]  /*8c60*/  ISETP.LT.AND P3, PT, R0, UR4, !P0 ;  /* 0x0000000400007c0c */ /* 0x000fe2000c761270 */
[----:B------:R-:W-:Y:S02]  /*8c70*/  ULDC UR4, c[0x0][0x248] ;  /* 0x0000920000047ab9 */ /* 0x000fe40000000800 */
[----:B------:R-:W-:Y:S01]  /*8c80*/  VIADD R7, R7, UR4 ;  /* 0x0000000407077c36 */ /* 0x000fe20008000000 */
[----:B------:R0:W-:Y:S01]  /*8c90*/  @P1 STG.E.U16 desc[UR14][R10.64], R52 ;  /* 0x000000340a001986 */ /* 0x0001e2000c10150e */
[----:B------:R-:W-:Y:S01]  /*8ca0*/  VIADD R0, R6, 0x5d ;  /* 0x0000005d06007836 */ /* 0x000fe20000000000 */
[----:B------:R-:W-:-:S02]  /*8cb0*/  ULDC UR4, c[0x0][0x22c] ;  /* 0x00008b0000047ab9 */ /* 0x000fc40000000800 */
[C---:B------:R-:W-:Y:S02]  /*8cc0*/  LEA R8, P1, R7.reuse, R3, 0x1 ;  /* 0x0000000307087211 */ /* 0x040fe400078208ff */
[----:B------:R-:W-:Y:S01]  /*8cd0*/  ISETP.LT.AND P2, PT, R0, UR4, !P0 ;  /* 0x0000000400007c0c */ /* 0x000fe2000c741270 */
[----:B------:R-:W-:Y:S01]  /*8ce0*/  ULDC UR4, c[0x0][0x248] ;  /* 0x0000920000047ab9 */ /* 0x000fe20000000800 */
[C---:B------:R-:W-:Y:S01]  /*8cf0*/  LEA.HI.X.SX32 R9, R7.reuse, R4, 0x1, P1 ;  /* 0x0000000407097211 */ /* 0x040fe200008f0eff */
[----:B------:R-:W-:Y:S01]  /*8d00*/  VIADD R7, R7, UR4 ;  /* 0x0000000407077c36 */ /* 0x000fe20008000000 */
[----:B------:R-:W-:Y:S01]  /*8d10*/  ULDC UR4, c[0x0][0x248] ;  /* 0x0000920000047ab9 */ /* 0x000fe20000000800 */
[----:B0-----:R-:W-:Y:S02]  /*8d20*/  PRMT R11, R52, 0x7632, R11 ;  /* 0x00007632340b7816 */ /* 0x001fe4000000000b */
[----:B------:R-:W-:Y:S01]  /*8d30*/  VIADD R5, R7, UR4 ;  /* 0x0000000407057c36 */ /* 0x000fe20008000000 */
[----:B------:R-:W-:-:S02]  /*8d40*/  ULDC UR4, c[0x0][0x248] ;  /* 0x0000920000047ab9 */ /* 0x000fc40000000800 */
[----:B------:R0:W-:Y:S01]  /*8d50*/  @P4 STG.E.U16 desc[UR14][R8.64], R11 ;  /* 0x0000000b08004986 */ /* 0x0001e2000c10150e */
[----:B------:R-:W-:Y:S01]  /*8d60*/  LEA R10, P4, R7, R3, 0x1 ;  /* 0x00000003070a7211 */ /* 0x000fe200078808ff */
[----:B------:R-:W-:-:S05]  /*8d70*/  VIADD R0, R6, 0x5e ;  /* 0x0000005e06007836 */ /* 0x000fca0000000000 */
[----:B------:R-:W-:Y:S01]  /*8d80*/  ISETP.LT.AND P1, PT, R0, UR5, !P0 ;  /* 0x0000000500007c0c */ /* 0x000fe2000c721270 */
[----:B------:R-:W-:Y:S01]  /*8d90*/  VIADD R0, R6, 0x5f ;  /* 0x0000005f06007836 */ /* 0x000fe20000000000 */
[----:B------:R-:W-:Y:S01]  /*8da0*/  ULDC UR5, c[0x0][0x22c] ;  /* 0x00008b0000057ab9 */ /* 0x000fe20000000800 */
[-C--:B0-----:R-:W-:Y:S01]  /*8db0*/  LEA.HI.X.SX32 R11, R7, R4.reuse, 0x1, P4 ;  /* 0x00000004070b7211 */ /* 0x081fe200020f0eff */
[C---:B------:R-:W-:Y:S01]  /*8dc0*/  VIADD R7, R5.reuse, UR4 ;  /* 0x0000000405077c36 */ /* 0x040fe20008000000 */
[-C--:B------:R-:W-:Y:S01]  /*8dd0*/  LEA R12, P4, R5, R3.reuse, 0x1 ;  /* 0x00000003050c7211 */ /* 0x080fe200078808ff */
[----:B------:R-:W-:Y:S01]  /*8de0*/  ULDC UR4, c[0x0][0x248] ;  /* 0x0000920000047ab9 */ /* 0x000fe20000000800 */
[----:B------:R-:W-:Y:S01]  /*8df0*/  PRMT R9, R53, 0x7632, R9 ;  /* 0x0000763235097816 */ /* 0x000fe20000000009 */
[----:B------:R-:W-:Y:S01]  /*8e00*/  @P6 STG.E.U16 desc[UR14][R10.64], R53 ;  /* 0x000000350a006986 */ /* 0x000fe2000c10150e */
[----:B------:R-:W-:Y:S02]  /*8e10*/  LEA.HI.X.SX32 R13, R5, R4, 0x1, P4 ;  /* 0x00000004050d7211 */ /* 0x000fe400020f0eff */
[----:B------:R-:W-:-:S02]  /*8e20*/  LEA R8, P6, R7, R3, 0x1 ;  /* 0x0000000307087211 */ /* 0x000fc400078c08ff */
[----:B------:R-:W-:Y:S01]  /*8e30*/  ISETP.LT.AND P4, PT, R0, UR5, !P0 ;  /* 0x0000000500007c0c */ /* 0x000fe2000c781270 */
[----:B------:R0:W-:Y:S01]  /*8e40*/  @P5 STG.E.U16 desc[UR14][R12.64], R9 ;  /* 0x000000090c005986 */ /* 0x0001e2000c10150e */
[----:B------:R-:W-:Y:S01]  /*8e50*/  VIADD R0, R6, 0x60 ;  /* 0x0000006006007836 */ /* 0x000fe20000000000 */
[----:B------:R-:W-:Y:S01]  /*8e60*/  ULDC UR5, c[0x0][0x22c] ;  /* 0x00008b0000057ab9 */ /* 0x000fe20000000800 */
[CC--:B0-----:R-:W-:Y:S01]  /*8e70*/  LEA.HI.X.SX32 R9, R7.reuse, R4.reuse, 0x1, P6 ;  /* 0x0000000407097211 */ /* 0x0c1fe200030f0eff */
[----:B------:R-:W-:Y:S02]  /*8e80*/  VIADD R7, R7, UR4 ;  /* 0x0000000407077c36 */ /* 0x000fe40008000000 */
[----:B------:R-:W-:Y:S01]  /*8e90*/  ISETP.LT.AND P6, PT, R0, UR5, !P0 ;  /* 0x0000000500007c0c */ /* 0x000fe2000c7c1270 */
[----:B------:R-:W-:Y:S01]  /*8ea0*/  ULDC UR4, c[0x0][0x248] ;  /* 0x0000920000047ab9 */ /* 0x000fe20000000800 */
[----:B------:R-:W-:Y:S01]  /*8eb0*/  VIADD R0, R6, 0x61 ;  /* 0x0000006106007836 */ /* 0x000fe20000000000 */
[----:B------:R0:W-:Y:S01]  /*8ec0*/  @P3 STG.E.U16 desc[UR14][R8.64], R54 ;  /* 0x0000003608003986 */ /* 0x0001e2000c10150e */
[C---:B------:R-:W-:Y:S01]  /*8ed0*/  LEA R10, P3, R7.reuse, R3, 0x1 ;  /* 0x00000003070a7211 */ /* 0x040fe200078608ff */
[C---:B------:R-:W-:Y:S01]  /*8ee0*/  VIADD R5, R7.reuse, UR4 ;  /* 0x0000000407057c36 */ /* 0x040fe20008000000 */
[----:B------:R-:W-:Y:S01]  /*8ef0*/  ULDC UR5, c[0x0][0x22c] ;  /* 0x00008b0000057ab9 */ /* 0x000fe20000000800 */
[----:B------:R-:W-:Y:S01]  /*8f00*/  ULDC UR4, c[0x0][0x22c] ;  /* 0x00008b0000047ab9 */ /* 0x000fe20000000800 */
[----:B------:R-:W-:-:S02]  /*8f10*/  LEA.HI.X.SX32 R11, R7, R4, 0x1, P3 ;  /* 0x00000004070b7211 */ /* 0x000fc400018f0eff */
[----:B------:R-:W-:Y:S01]  /*8f20*/  ISETP.LT.AND P5, PT, R0, UR5, !P0 ;  /* 0x0000000500007c0c */ /* 0x000fe2000c7a1270 */
[----:B------:R-:W-:Y:S01]  /*8f30*/  VIADD R0, R6, 0x62 ;  /* 0x0000006206007836 */ /* 0x000fe20000000000 */
[C---:B------:R-:W-:Y:S01]  /*8f40*/  LEA R12, P3, R5.reuse, R3, 0x1 ;  /* 0x00000003050c7211 */ /* 0x040fe200078608ff */
[----:B------:R-:W-:Y:S01]  /*8f50*/  ULDC UR5, c[0x0][0x22c] ;  /* 0x00008b0000057ab9 */ /* 0x000fe20000000800 */
[----:B------:R-:W-:Y:S02]  /*8f60*/  PRMT R7, R54, 0x7632, R7 ;  /* 0x0000763236077816 */ /* 0x000fe40000000007 */
[C---:B------:R-:W-:Y:S02]  /*8f70*/  LEA.HI.X.SX32 R13, R5.reuse, R4, 0x1, P3 ;  /* 0x00000004050d7211 */ /* 0x040fe400018f0eff */
[----:B------:R-:W-:Y:S01]  /*8f80*/  ISETP.LT.AND P3, PT, R0, UR4, !P0 ;  /* 0x0000000400007c0c */ /* 0x000fe2000c761270 */
[----:B------:R-:W-:Y:S02]  /*8f90*/  ULDC UR4, c[0x0][0x248] ;  /* 0x0000920000047ab9 */ /* 0x000fe40000000800 */
[----:B------:R-:W-:Y:S01]  /*8fa0*/  VIADD R5, R5, UR4 ;  /* 0x0000000405057c36 */ /* 0x000fe20008000000 */
[----:B------:R1:W-:Y:S01]  /*8fb0*/  @P2 STG.E.U16 desc[UR14][R10.64], R7 ;  /* 0x000000070a002986 */ /* 0x0003e2000c10150e */
[----:B------:R-:W-:Y:S01]  /*8fc0*/  VIADD R0, R6, 0x63 ;  /* 0x0000006306007836 */ /* 0x000fe20000000000 */
[----:B------:R-:W-:-:S02]  /*8fd0*/  ULDC UR4, c[0x0][0x22c] ;  /* 0x00008b0000047ab9 */ /* 0x000fc40000000800 */
[----:B------:R-:W-:Y:S01]  /*8fe0*/  @P1 STG.E.U16 desc[UR14][R12.64], R55 ;  /* 0x000000370c001986 */ /* 0x000fe2000c10150e */
[C---:B0-----:R-:W-:Y:S02]  /*8ff0*/  LEA R8, P1, R5.reuse, R3, 0x1 ;  /* 0x0000000305087211 */ /* 0x041fe400078208ff */
[----:B------:R-:W-:Y:S01]  /*9000*/  ISETP.LT.AND P2, PT, R0, UR4, !P0 ;  /* 0x0000000400007c0c */ /* 0x000fe2000c741270 */
[----:B------:R-:W-:Y:S01]  /*9010*/  ULDC UR4, c[0x0][0x248] ;  /* 0x0000920000047ab9 */ /* 0x000fe20000000800 */
[C---:B------:R-:W-:Y:S01]  /*9020*/  LEA.HI.X.SX32 R9, R5.reuse, R4, 0x1, P1 ;  /* 0x0000000405097211 */ /* 0x040fe200008f0eff */
[----:B------:R-:W-:Y:S01]  /*9030*/  VIADD R5, R5, UR4 ;  /* 0x0000000405057c36 */ /* 0x000fe20008000000 */
[----:B------:R-:W-:Y:S01]  /*9040*/  ULDC UR4, c[0x0][0x248] ;  /* 0x0000920000047ab9 */ /* 0x000fe20000000800 */
[----:B-1----:R-:W-:Y:S02]  /*9050*/  PRMT R11, R55, 0x7632, R11 ;  /* 0x00007632370b7816 */ /* 0x002fe4000000000b */
        /* <DEDUP_REMOVED lines=10> */
[CC--:B------:R-:W-:Y:S01]  /*9100*/  LEA R12, P4, R7.reuse, R3.reuse, 0x1 ;  /* 0x00000003070c7211 */ /* 0x0c0fe200078808ff */
        /* <DEDUP_REMOVED lines=22> */
[----:B------:R-:W-:Y:S01]  /*9270*/  LEA R12, P3, R7, R3, 0x1 ;  /* 0x00000003070c7211 */ /* 0x000fe200078608ff */
        /* <DEDUP_REMOVED lines=22> */
[----:B------:R-:W-:Y:S02]  /*93e0*/  ISETP.LT.AND P1, PT, R0, UR5, !P0 ;  /* 0x0000000500007c0c */ /* 0x000fe4000c721270 */
[-C--:B0-----:R-:W-:Y:S01]  /*93f0*/  LEA.HI.X.SX32 R11, R7, R4.reuse, 0x1, P4 ;  /* 0x00000004070b7211 */ /* 0x081fe200020f0eff */
[C---:B------:R-:W-:Y:S01]  /*9400*/  VIADD R7, R5.reuse, UR4 ;  /* 0x0000000405077c36 */ /* 0x040fe20008000000 */
[-C--:B------:R-:W-:Y:S01]  /*9410*/  LEA R12, P4, R5, R3.reuse, 0x1 ;  /* 0x00000003050c7211 */ /* 0x080fe200078808ff */
[----:B------:R-:W-:Y:S01]  /*9420*/  VIADD R0, R6, 0x6b ;  /* 0x0000006b06007836 */ /* 0x000fe20000000000 */
[----:B------:R-:W-:Y:S01]  /*9430*/  PRMT R9, R59, 0x7632, R9 ;  /* 0x000076323b097816 */ /* 0x000fe20000000009 */
[----:B------:R-:W-:Y:S01]  /*9440*/  @P6 STG.E.U16 desc[UR14][R10.64], R59 ;  /* 0x0000003b0a006986 */ /* 0x000fe2000c10150e */
[-C--:B------:R-:W-:Y:S01]  /*9450*/  LEA.HI.X.SX32 R13, R5, R4.reuse, 0x1, P4 ;  /* 0x00000004050d7211 */ /* 0x080fe200020f0eff */
[----:B------:R-:W-:Y:S01]  /*9460*/  ULDC UR5, c[0x0][0x22c] ;  /* 0x00008b0000057ab9 */ /* 0x000fe20000000800 */
[C---:B------:R-:W-:Y:S01]  /*9470*/  LEA R8, P6, R7.reuse, R3, 0x1 ;  /* 0x0000000307087211 */ /* 0x040fe200078c08ff */
[----:B------:R-:W-:Y:S01]  /*9480*/  ULDC UR4, c[0x0][0x248] ;  /* 0x0000920000047ab9 */ /* 0x000fe20000000800 */
[----:B------:R-:W-:Y:S01]  /*9490*/  ISETP.LT.AND P4, PT, R0, UR5, !P0 ;  /* 0x0000000500007c0c */ /* 0x000fe2000c781270 */
[----:B------:R0:W-:Y:S01]  /*94a0*/  @P5 STG.E.U16 desc[UR14][R12.64], R9 ;  /* 0x000000090c005986 */ /* 0x0001e2000c10150e */
[----:B------:R-:W-:Y:S01]  /*94b0*/  VIADD R0, R6, 0x6c ;  /* 0x0000006c06007836 */ /* 0x000fe20000000000 */
[----:B------:R-:W-:Y:S01]  /*94c0*/  ULDC UR5, c[0x0][0x22c] ;  /* 0x00008b0000057ab9 */ /* 0x000fe20000000800 */
[C---:B0-----:R-:W-:Y:S01]  /*94d0*/  LEA.HI.X.SX32 R9, R7.reuse, R4, 0x1, P6 ;  /* 0x0000000407097211 */ /* 0x041fe200030f0eff */
[----:B------:R-:W-:-:S02]  /*94e0*/  VIADD R7, R7, UR4 ;  /* 0x0000000407077c36 */ /* 0x000fc40008000000 */
[----:B------:R-:W-:Y:S01]  /*94f0*/  ISETP.LT.AND P6, PT, R0, UR5, !P0 ;  /* 0x0000000500007c0c */ /* 0x000fe2000c7c1270 */
[----:B------:R-:W-:Y:S01]  /*9500*/  VIADD R0, R6, 0x6d ;  /* 0x0000006d06007836 */ /* 0x000fe20000000000 */
[----:B------:R-:W-:Y:S01]  /*9510*/  ULDC UR4, c[0x0][0x248] ;  /* 0x0000920000047ab9 */ /* 0x000fe20000000800 */
[----:B------:R0:W-:Y:S01]  /*9520*/  @P3 STG.E.U16 desc[UR14][R8.64], R64 ;  /* 0x0000004008003986 */ /* 0x0001e2000c10150e */
[C---:B------:R-:W-:Y:S01]  /*9530*/  LEA R10, P3, R7.reuse, R3, 0x1 ;  /* 0x00000003070a7211 */ /* 0x040fe200078608ff */
[----:B------:R-:W-:Y:S01]  /*9540*/  ULDC UR5, c[0x0][0x22c] ;  /* 0x00008b0000057ab9 */ /* 0x000fe20000000800 */
[C---:B------:R-:W-:Y:S01]  /*9550*/  VIADD R5, R7.reuse, UR4 ;  /* 0x0000000407057c36 */ /* 0x040fe20008000000 */
[----:B------:R-:W-:Y:S01]  /*9560*/  ULDC UR4, c[0x0][0x22c] ;  /* 0x00008b0000047ab9 */ /* 0x000fe20000000800 */
[----:B------:R-:W-:Y:S02]  /*9570*/  LEA.HI.X.SX32 R11, R7, R4, 0x1, P3 ;  /* 0x00000004070b7211 */ /* 0x000fe400018f0eff */
[----:B------:R-:W-:-:S02]  /*9580*/  PRMT R7, R64, 0x7632, R7 ;  /* 0x0000763240077816 */ /* 0x000fc40000000007 */
[----:B------:R-:W-:Y:S01]  /*9590*/  ISETP.LT.AND P3, PT, R0, UR5, !P0 ;  /* 0x0000000500007c0c */ /* 0x000fe2000c761270 */
[----:B------:R-:W-:Y:S01]  /*95a0*/  VIADD R0, R6, 0x6e ;  /* 0x0000006e06007836 */ /* 0x000fe20000000000 */
[C---:B------:R-:W-:Y:S01]  /*95b0*/  LEA R12, P5, R5.reuse, R3, 0x1 ;  /* 0x00000003050c7211 */ /* 0x040fe200078a08ff */
[----:B------:R1:W-:Y:S01]  /*95c0*/  @P2 STG.E.U16 desc[UR14][R10.64], R7 ;  /* 0x000000070a002986 */ /* 0x0003e2000c10150e */
[----:B------:R-:W-:Y:S02]  /*95d0*/  ULDC UR5, c[0x0][0x22c] ;  /* 0x00008b0000057ab9 */ /* 0x000fe40000000800 */
[----:B------:R-:W-:Y:S01]  /*95e0*/  ISETP.LT.AND P2, PT, R0, UR4, !P0 ;  /* 0x0000000400007c0c */ /* 0x000fe2000c741270 */
[----:B------:R-:W-:Y:S01]  /*95f0*/  ULDC UR4, c[0x0][0x248] ;  /* 0x0000920000047ab9 */ /* 0x000fe20000000800 */
[C---:B------:R-:W-:Y:S01]  /*9600*/  LEA.HI.X.SX32 R13, R5.reuse, R4, 0x1, P5 ;  /* 0x00000004050d7211 */ /* 0x040fe200028f0eff */
[----:B------:R-:W-:Y:S01]  /*9610*/  VIADD R5, R5, UR4 ;  /* 0x0000000405057c36 */ /* 0x000fe20008000000 */
[----:B------:R-:W-:Y:S01]  /*9620*/  ULDC UR4, c[0x0][0x22c] ;  /* 0x00008b0000047ab9 */ /* 0x000fe20000000800 */
[----:B------:R-:W-:-:S02]  /*9630*/  VIADD R0, R6, 0x6f ;  /* 0x0000006f06007836 */ /* 0x000fc40000000000 */
[----:B------:R-:W-:Y:S01]  /*9640*/  @P1 STG.E.U16 desc[UR14][R12.64], R65 ;  /* 0x000000410c001986 */ /* 0x000fe2000c10150e */
[----:B0-----:R-:W-:Y:S02]  /*9650*/  LEA R8, P5, R5, R3, 0x1 ;  /* 0x0000000305087211 */ /* 0x001fe400078a08ff */
[----:B------:R-:W-:Y:S01]  /*9660*/  ISETP.LT.AND P1, PT, R0, UR4, !P0 ;  /* 0x0000000400007c0c */ /* 0x000fe2000c721270 */
[----:B------:R-:W-:Y:S01]  /*9670*/  ULDC UR4, c[0x0][0x248] ;  /* 0x0000920000047ab9 */ /* 0x000fe20000000800 */
[----:B-1----:R-:W-:Y:S02]  /*9680*/  PRMT R11, R65, 0x7632, R11 ;  /* 0x00007632410b7816 */ /* 0x002fe4000000000b */
[C---:B------:R-:W-:Y:S01]  /*9690*/  LEA.HI.X.SX32 R9, R5.reuse, R4, 0x1, P5 ;  /* 0x0000000405097211 */ /* 0x040fe200028f0eff */
[----:B------:R-:W-:Y:S01]  /*96a0*/  VIADD R5, R5, UR4 ;  /* 0x0000000405057c36 */ /* 0x000fe20008000000 */
[----:B------:R-:W-:-:S03]  /*96b0*/  ULDC UR4, c[0x0][0x248] ;  /* 0x0000920000047ab9 */ /* 0x000fc60000000800 */
[----:B------:R0:W-:Y:S01]  /*96c0*/  @P4 STG.E.U16 desc[UR14][R8.64], R11 ;  /* 0x0000000b08004986 */ /* 0x0001e2000c10150e */
[CC--:B------:R-:W-:Y:S01]  /*96d0*/  LEA R10, P4, R5.reuse, R3.reuse, 0x1 ;  /* 0x00000003050a7211 */ /* 0x0c0fe200078808ff */
[C---:B------:R-:W-:Y:S01]  /*96e0*/  VIADD R7, R5.reuse, UR4 ;  /* 0x0000000405077c36 */ /* 0x040fe20008000000 */
[----:B------:R-:W-:Y:S01]  /*96f0*/  ULDC UR4, c[0x0][0x248] ;  /* 0x0000920000047ab9 */ /* 0x000fe20000000800 */
[----:B------:R-:W-:Y:S01]  /*9700*/  VIADD R0, R6, 0x70 ;  /* 0x0000007006007836 */ /* 0x000fe20000000000 */
[-C--:B0-----:R-:W-:Y:S01]  /*9710*/  LEA.HI.X.SX32 R11, R5, R4.reuse, 0x1, P4 ;  /* 0x00000004050b7211 */ /* 0x081fe200020f0eff */
[C---:B------:R-:W-:Y:S01]  /*9720*/  VIADD R5, R7.reuse, UR4 ;  /* 0x0000000407057c36 */ /* 0x040fe20008000000 */
[C---:B------:R-:W-:Y:S01]  /*9730*/  LEA R12, P4, R7.reuse, R3, 0x1 ;  /* 0x00000003070c7211 */ /* 0x040fe200078808ff */
[----:B------:R-:W-:Y:S01]  /*9740*/  ULDC UR4, c[0x0][0x248] ;  /* 0x0000920000047ab9 */ /* 0x000fe20000000800 */
[----:B------:R-:W-:Y:S01]  /*9750*/  ISETP.LT.AND P5, PT, R0, UR5, !P0 ;  /* 0x0000000500007c0c */ /* 0x000fe2000c7a1270 */
[----:B------:R-:W-:Y:S01]  /*9760*/  VIADD R0, R6, 0x71 ;  /* 0x0000007106007836 */ /* 0x000fe20000000000 */
[----:B------:R-:W-:Y:S01]  /*9770*/  PRMT R9, R66, 0x7632, R9 ;  /* 0x0000763242097816 */ /* 0x000fe20000000009 */
[----:B------:R-:W-:Y:S01]  /*9780*/  ULDC UR5, c[0x0][0x22c] ;  /* 0x00008b0000057ab9 */ /* 0x000fe20000000800 */
[----:B------:R-:W-:-:S02]  /*9790*/  LEA.HI.X.SX32 R13, R7, R4, 0x1, P4 ;  /* 0x00000004070d7211 */ /* 0x000fc400020f0eff */
[C---:B------:R-:W-:Y:S01]  /*97a0*/  LEA R8, P4, R5.reuse, R3, 0x1 ;  /* 0x0000000305087211 */ /* 0x040fe200078808ff */
        /* <DEDUP_REMOVED lines=8> */
[C---:B0-----:R-:W-:Y:S01]  /*9830*/  LEA.HI.X.SX32 R9, R5.reuse, R4, 0x1, P4 ;  /* 0x0000000405097211 */ /* 0x041fe200020f0eff */
[----:B------:R-:W-:Y:S01]  /*9840*/  VIADD R5, R5, UR4 ;  /* 0x0000000405057c36 */ /* 0x000fe20008000000 */
[----:B------:R-:W-:-:S04]  /*9850*/  ULDC UR4, c[0x0][0x248] ;  /* 0x0000920000047ab9 */ /* 0x000fc80000000800 */
[C---:B------:R-:W-:Y:S01]  /*9860*/  LEA R10, P4, R5.reuse, R3, 0x1 ;  /* 0x00000003050a7211 */ /* 0x040fe200078808ff */
[----:B------:R0:W-:Y:S01]  /*9870*/  @P2 STG.E.U16 desc[UR14][R8.64], R67 ;  /* 0x0000004308002986 */ /* 0x0001e2000c10150e */
[C---:B------:R-:W-:Y:S01]  /*9880*/  VIADD R7, R5.reuse, UR4 ;  /* 0x0000000405077c36 */ /* 0x040fe20008000000 */
[----:B------:R-:W-:Y:S02]  /*9890*/  ISETP.LT.AND P2, PT, R0, UR5, !P0 ;  /* 0x0000000500007c0c */ /* 0x000fe4000c741270 */
[----:B------:R-:W-:Y:S01]  /*98a0*/  LEA.HI.X.SX32 R11, R5, R4, 0x1, P4 ;  /* 0x00000004050b7211 */ /* 0x000fe200020f0eff */
[----:B------:R-:W-:Y:S01]  /*98b0*/  VIADD R0, R6, 0x74 ;  /* 0x0000007406007836 */ /* 0x000fe20000000000 */
[----:B------:R-:W-:Y:S01]  /*98c0*/  PRMT R5, R67, 0x7632, R5 ;  /* 0x0000763243057816 */ /* 0x000fe20000000005 */
[----:B------:R-:W-:Y:S01]  /*98d0*/  ULDC UR4, c[0x0][0x22c] ;  /* 0x00008b0000047ab9 */ /* 0x000fe20000000800 */
[----:B------:R-:W-:-:S03]  /*98e0*/  ULDC UR5, c[0x0][0x22c] ;  /* 0x00008b0000057ab9 */ /* 0x000fc60000000800 */
[----:B------:R1:W-:Y:S01]  /*98f0*/  @P1 STG.E.U16 desc[UR14][R10.64], R5 ;  /* 0x000000050a001986 */ /* 0x0003e2000c10150e */
[CC--:B0-----:R-:W-:Y:S02]  /*9900*/  LEA R8, P4, R7.reuse, R3.reuse, 0x1 ;  /* 0x0000000307087211 */ /* 0x0c1fe400078808ff */
[----:B------:R-:W-:Y:S01]  /*9910*/  ISETP.LT.AND P1, PT, R0, UR4, !P0 ;  /* 0x0000000400007c0c */ /* 0x000fe2000c721270 */
[----:B------:R-:W-:Y:S01]  /*9920*/  ULDC UR4, c[0x0][0x248] ;  /* 0x0000920000047ab9 */ /* 0x000fe20000000800 */
[C---:B------:R-:W-:Y:S01]  /*9930*/  LEA.HI.X.SX32 R9, R7.reuse, R4, 0x1, P4 ;  /* 0x0000000407097211 */ /* 0x040fe200020f0eff */
[----:B------:R-:W-:Y:S01]  /*9940*/  VIADD R7, R7, UR4 ;  /* 0x0000000407077c36 */ /* 0x000fe20008000000 */
[----:B------:R-:W-:Y:S01]  /*9950*/  ULDC UR4, c[0x0][0x248] ;  /* 0x0000920000047ab9 */ /* 0x000fe20000000800 */
[----:B------:R-:W-:Y:S02]  /*9960*/  VIADD R0, R6, 0x75 ;  /* 0x0000007506007836 */ /* 0x000fe40000000000 */
[----:B------:R0:W-:Y:S01]  /*9970*/  @P5 STG.E.U16 desc[UR14][R8.64], R60 ;  /* 0x0000003c08005986 */ /* 0x0001e2000c10150e */
[C---:B------:R-:W-:Y:S01]  /*9980*/  LEA R12, P5, R7.reuse, R3, 0x1 ;  /* 0x00000003070c7211 */ /* 0x040fe200078a08ff */
[----:B-1----:R-:W-:Y:S01]  /*9990*/  VIADD R5, R7, UR4 ;  /* 0x0000000407057c36 */ /* 0x002fe20008000000 */
[----:B------:R-:W-:-:S02]  /*99a0*/  ULDC UR4, c[0x0][0x248] ;  /* 0x0000920000047ab9 */ /* 0x000fc40000000800 */
[-C--:B------:R-:W-:Y:S01]  /*99b0*/  LEA.HI.X.SX32 R13, R7, R4.reuse, 0x1, P5 ;  /* 0x00000004070d7211 */ /* 0x080fe200028f0eff */
[C---:B------:R-:W-:Y:S01]  /*99c0*/  VIADD R7, R5.reuse, UR4 ;  /* 0x0000000405077c36 */ /* 0x040fe20008000000 */
[CC--:B------:R-:W-:Y:S01]  /*99d0*/  LEA R10, P5, R5.reuse, R3.reuse, 0x1 ;  /* 0x00000003050a7211 */ /* 0x0c0fe200078a08ff */
[----:B------:R-:W-:Y:S01]  /*99e0*/  ULDC UR4, c[0x0][0x248] ;  /* 0x0000920000047ab9 */ /* 0x000fe20000000800 */
[----:B------:R-:W-:Y:S01]  /*99f0*/  ISETP.LT.AND P4, PT, R0, UR5, !P0 ;  /* 0x0000000500007c0c */ /* 0x000fe2000c781270 */
[----:B------:R-:W-:Y:S01]  /*9a00*/  VIADD R0, R6, 0x76 ;  /* 0x0000007606007836 */ /* 0x000fe20000000000 */
[----:B0-----:R-:W-:Y:S01]  /*9a10*/  PRMT R9, R60, 0x7632, R9 ;  /* 0x000076323c097816 */ /* 0x001fe20000000009 */
[----:B------:R-:W-:Y:S01]  /*9a20*/  ULDC UR5, c[0x0][0x22c] ;  /* 0x00008b0000057ab9 */ /* 0x000fe20000000800 */
[-C--:B------:R-:W-:Y:S02]  /*9a30*/  LEA.HI.X.SX32 R11, R5, R4.reuse, 0x1, P5 ;  /* 0x00000004050b7211 */ /* 0x080fe400028f0eff */
[C---:B------:R-:W-:Y:S01]  /*9a40*/  LEA R14, P5, R7.reuse, R3, 0x1 ;  /* 0x00000003070e7211 */ /* 0x040fe200078a08ff */
[----:B------:R0:W-:Y:S01]  /*9a50*/  @P6 STG.E.U16 desc[UR14][R12.64], R9 ;  /* 0x000000090c006986 */ /* 0x0001e2000c10150e */
[----:B------:R-:W-:Y:S01]  /*9a60*/  ISETP.LT.AND P6, PT, R0, UR5, !P0 ;  /* 0x0000000500007c0c */ /* 0x000fe2000c7c1270 */
[----:B------:R-:W-:Y:S01]  /*9a70*/  VIADD R0, R6, 0x77 ;  /* 0x0000007706007836 */ /* 0x000fe20000000000 */
[C---:B------:R-:W-:Y:S01]  /*9a80*/  LEA.HI.X.SX32 R15, R7.reuse, R4, 0x1, P5 ;  /* 0x00000004070f7211 */ /* 0x040fe200028f0eff */
[----:B------:R-:W-:Y:S01]  /*9a90*/  VIADD R7, R7, UR4 ;  /* 0x0000000407077c36 */ /* 0x000fe20008000000 */
[----:B------:R-:W-:Y:S01]  /*9aa0*/  ULDC UR5, c[0x0][0x22c] ;  /* 0x00008b0000057ab9 */ /* 0x000fe20000000800 */
[----:B------:R-:W-:Y:S01]  /*9ab0*/  @P3 STG.E.U16 desc[UR14][R10.64], R61 ;  /* 0x0000003d0a003986 */ /* 0x000fe2000c10150e */
[----:B------:R-:W-:Y:S01]  /*9ac0*/  ISETP.LT.AND P3, PT, R0, UR5, !P0 ;  /* 0x0000000500007c0c */ /* 0x000fe2000c761270 */
[----:B------:R-:W-:Y:S01]  /*9ad0*/  VIADD R0, R6, 0x78 ;  /* 0x0000007806007836 */ /* 0x000fe20000000000 */
[----:B------:R-:W-:Y:S01]  /*9ae0*/  ULDC UR4, c[0x0][0x248] ;  /* 0x0000920000047ab9 */ /* 0x000fe20000000800 */
[----:B------:R-:W-:Y:S01]  /*9af0*/  ULDC UR5, c[0x0][0x22c] ;  /* 0x00008b0000057ab9 */ /* 0x000fe20000000800 */
[----:B0-----:R-:W-:-:S02]  /*9b00*/  PRMT R13, R61, 0x7632, R13 ;  /* 0x000076323d0d7816 */ /* 0x001fc4000000000d */
[C---:B------:R-:W-:Y:S01]  /*9b10*/  LEA R12, P5, R7.reuse, R3, 0x1 ;  /* 0x00000003070c7211 */ /* 0x040fe200078a08ff */
[----:B------:R-:W-:Y:S01]  /*9b20*/  VIADD R5, R7, UR4 ;  /* 0x0000000407057c36 */ /* 0x000fe20008000000 */
[----:B------:R-:W0:Y:S01]  /*9b30*/  LDS.128 R8, [R2] ;  /* 0x0000000002087984 */ /* 0x000e220000000c00 */
[----:B------:R-:W-:-:S03]  /*9b40*/  ULDC UR4, c[0x0][0x22c] ;  /* 0x00008b0000047ab9 */ /* 0x000fc60000000800 */
[----:B------:R1:W-:Y:S01]  /*9b50*/  @P2 STG.E.U16 desc[UR14][R14.64], R13 ;  /* 0x0000000d0e002986 */ /* 0x0003e2000c10150e */
[----:B------:R-:W-:Y:S01]  /*9b60*/  ISETP.LT.AND P2, PT, R0, UR5, !P0 ;  /* 0x0000000500007c0c */ /* 0x000fe2000c741270 */
[----:B------:R-:W-:Y:S01]  /*9b70*/  VIADD R0, R6, 0x79 ;  /* 0x0000007906007836 */ /* 0x000fe20000000000 */
[----:B------:R-:W-:Y:S01]  /*9b80*/  ULDC UR5, c[0x0][0x22c] ;  /* 0x00008b0000057ab9 */ /* 0x000fe20000000800 */
[----:B-1----:R-:W-:Y:S02]  /*9b90*/  LEA.HI.X.SX32 R13, R7, R4, 0x1, P5 ;  /* 0x00000004070d7211 */ /* 0x002fe400028f0eff */
[----:B------:R-:W-:-:S03]  /*9ba0*/  LEA R14, P5, R5, R3, 0x1 ;  /* 0x00000003050e7211 */ /* 0x000fc600078a08ff */
[----:B------:R1:W-:Y:S01]  /*9bb0*/  @P1 STG.E.U16 desc[UR14][R12.64], R62 ;  /* 0x0000003e0c001986 */ /* 0x0003e2000c10150e */
[----:B------:R-:W-:Y:S01]  /*9bc0*/  ISETP.LT.AND P1, PT, R0, UR4, !P0 ;  /* 0x0000000400007c0c */ /* 0x000fe2000c721270 */
[----:B------:R-:W-:Y:S01]  /*9bd0*/  ULDC UR4, c[0x0][0x248] ;  /* 0x0000920000047ab9 */ /* 0x000fe20000000800 */
[C---:B------:R-:W-:Y:S01]  /*9be0*/  LEA.HI.X.SX32 R15, R5.reuse, R4, 0x1, P5 ;  /* 0x00000004050f7211 */ /* 0x040fe200028f0eff */
[----:B------:R-:W-:Y:S01]  /*9bf0*/  VIADD R5, R5, UR4 ;  /* 0x0000000405057c36 */ /* 0x000fe20008000000 */
[----:B------:R-:W-:Y:S01]  /*9c00*/  PRMT R7, R62, 0x7632, R7 ;  /* 0x000076323e077816 */ /* 0x000fe20000000007 */
[----:B------:R-:W-:Y:S01]  /*9c10*/  VIADD R0, R6, 0x7a ;  /* 0x0000007a06007836 */ /* 0x000fe20000000000 */
[----:B------:R-:W-:-:S03]  /*9c20*/  ULDC UR4, c[0x0][0x22c] ;  /* 0x00008b0000047ab9 */ /* 0x000fc60000000800 */
[----:B------:R2:W-:Y:S01]  /*9c30*/  @P4 STG.E.U16 desc[UR14][R14.64], R7 ;  /* 0x000000070e004986 */ /* 0x0005e2000c10150e */
[CC--:B------:R-:W-:Y:S02]  /*9c40*/  LEA R16, P4, R5.reuse, R3.reuse, 0x1 ;  /* 0x0000000305107211 */ /* 0x0c0fe400078808ff */
[----:B------:R-:W-:Y:S01]  /*9c50*/  ISETP.LT.AND P5, PT, R0, UR4, !P0 ;  /* 0x0000000400007c0c */ /* 0x000fe2000c7a1270 */
[----:B------:R-:W-:Y:S01]  /*9c60*/  ULDC UR4, c[0x0][0x248] ;  /* 0x0000920000047ab9 */ /* 0x000fe20000000800 */
[CC--:B------:R-:W-:Y:S01]  /*9c70*/  LEA.HI.X.SX32 R17, R5.reuse, R4.reuse, 0x1, P4 ;  /* 0x0000000405117211 */ /* 0x0c0fe200020f0eff */
[----:B------:R-:W-:Y:S01]  /*9c80*/  VIADD R5, R5, UR4 ;  /* 0x0000000405057c36 */ /* 0x000fe20008000000 */
[----:B------:R-:W-:Y:S01]  /*9c90*/  ULDC UR4, c[0x0][0x248] ;  /* 0x0000920000047ab9 */ /* 0x000fe20000000800 */
[----:B------:R-:W-:Y:S02]  /*9ca0*/  VIADD R0, R6, 0x7b ;  /* 0x0000007b06007836 */ /* 0x000fe40000000000 */
[----:B------:R-:W-:Y:S01]  /*9cb0*/  @P6 STG.E.U16 desc[UR14][R16.64], R63 ;  /* 0x0000003f10006986 */ /* 0x000fe2000c10150e */
[CC--:B-1----:R-:W-:Y:S01]  /*9cc0*/  LEA R12, P6, R5.reuse, R3.reuse, 0x1 ;  /* 0x00000003050c7211 */ /* 0x0c2fe200078c08ff */
[----:B------:R-:W-:Y:S01]  /*9cd0*/  VIADD R2, R5, UR4 ;  /* 0x0000000405027c36 */ /* 0x000fe20008000000 */
[----:B------:R-:W-:Y:S01]  /*9ce0*/  ISETP.LT.AND P4, PT, R0, UR5, !P0 ;  /* 0x0000000500007c0c */ /* 0x000fe2000c781270 */
[----:B------:R-:W-:Y:S01]  /*9cf0*/  VIADD R0, R6, 0x7c ;  /* 0x0000007c06007836 */ /* 0x000fe20000000000 */
[----:B--2---:R-:W-:Y:S01]  /*9d00*/  PRMT R15, R63, 0x7632, R15 ;  /* 0x000076323f0f7816 */ /* 0x004fe2000000000f */
[----:B------:R-:W-:Y:S01]  /*9d10*/  ULDC UR5, c[0x0][0x248] ;  /* 0x0000920000057ab9 */ /* 0x000fe20000000800 */
[-C--:B------:R-:W-:Y:S01]  /*9d20*/  LEA.HI.X.SX32 R13, R5, R4.reuse, 0x1, P6 ;  /* 0x00000004050d7211 */ /* 0x080fe200030f0eff */
[----:B------:R-:W-:Y:S01]  /*9d30*/  ULDC UR4, c[0x0][0x22c] ;  /* 0x00008b0000047ab9 */ /* 0x000fe20000000800 */
[C---:B------:R-:W-:Y:S01]  /*9d40*/  LEA R14, P6, R2.reuse, R3, 0x1 ;  /* 0x00000003020e7211 */ /* 0x040fe200078c08ff */
[----:B------:R-:W-:Y:S01]  /*9d50*/  VIADD R5, R2, UR5 ;  /* 0x0000000502057c36 */ /* 0x000fe20008000000 */
[----:B------:R-:W-:Y:S01]  /*9d60*/  ULDC UR5, c[0x0][0x248] ;  /* 0x0000920000057ab9 */ /* 0x000fe20000000800 */
[----:B------:R1:W-:Y:S01]  /*9d70*/  @P3 STG.E.U16 desc[UR14][R12.64], R15 ;  /* 0x0000000f0c003986 */ /* 0x0003e2000c10150e */
[----:B------:R-:W-:Y:S01]  /*9d80*/  ISETP.LT.AND P3, PT, R0, UR4, !P0 ;  /* 0x0000000400007c0c */ /* 0x000fe2000c761270 */
[----:B------:R-:W-:Y:S01]  /*9d90*/  VIADD R0, R6, 0x7d ;  /* 0x0000007d06007836 */ /* 0x000fe20000000000 */
[----:B------:R-:W-:Y:S01]  /*9da0*/  ULDC UR4, c[0x0][0x22c] ;  /* 0x00008b0000047ab9 */ /* 0x000fe20000000800 */
[----:B-1----:R-:W-:-:S02]  /*9db0*/  LEA.HI.X.SX32 R15, R2, R4, 0x1, P6 ;  /* 0x00000004020f7211 */ /* 0x002fc400030f0eff */
[----:B------:R-:W-:-:S03]  /*9dc0*/  LEA R16, P6, R5, R3, 0x1 ;  /* 0x0000000305107211 */ /* 0x000fc600078c08ff */
[----:B0-----:R-:W-:Y:S01]  /*9dd0*/  @P2 STG.E.U16 desc[UR14][R14.64], R8 ;  /* 0x000000080e002986 */ /* 0x001fe2000c10150e */
[----:B------:R-:W-:Y:S01]  /*9de0*/  ISETP.LT.AND P2, PT, R0, UR4, !P0 ;  /* 0x0000000400007c0c */ /* 0x000fe2000c741270 */
[----:B------:R-:W-:Y:S01]  /*9df0*/  ULDC UR4, c[0x0][0x248] ;  /* 0x0000920000047ab9 */ /* 0x000fe20000000800 */
[CC--:B------:R-:W-:Y:S01]  /*9e00*/  LEA.HI.X.SX32 R17, R5.reuse, R4.reuse, 0x1, P6 ;  /* 0x0000000405117211 */ /* 0x0c0fe200030f0eff */
[----:B------:R-:W-:Y:S01]  /*9e10*/  VIADD R5, R5, UR4 ;  /* 0x0000000405057c36 */ /* 0x000fe20008000000 */
[----:B------:R-:W-:Y:S01]  /*9e20*/  PRMT R13, R8, 0x7632, R13 ;  /* 0x00007632080d7816 */ /* 0x000fe2000000000d */
[----:B------:R-:W-:Y:S02]  /*9e30*/  ULDC UR4, c[0x0][0x248] ;  /* 0x0000920000047ab9 */ /* 0x000fe40000000800 */
[C---:B------:R-:W-:Y:S01]  /*9e40*/  VIADD R2, R5.reuse, UR4 ;  /* 0x0000000405027c36 */ /* 0x040fe20008000000 */
[----:B------:R-:W-:Y:S01]  /*9e50*/  ULDC UR4, c[0x0][0x248] ;  /* 0x0000920000047ab9 */ /* 0x000fe20000000800 */
[----:B------:R0:W-:Y:S01]  /*9e60*/  @P1 STG.E.U16 desc[UR14][R16.64], R13 ;  /* 0x0000000d10001986 */ /* 0x0001e2000c10150e */
[CC--:B------:R-:W-:Y:S01]  /*9e70*/  LEA R12, P1, R5.reuse, R3.reuse, 0x1 ;  /* 0x00000003050c7211 */ /* 0x0c0fe200078208ff */
[----:B------:R-:W-:Y:S01]  /*9e80*/  VIADD R7, R2, UR5 ;  /* 0x0000000502077c36 */ /* 0x000fe20008000000 */
[----:B------:R-:W-:Y:S01]  /*9e90*/  ULDC UR5, c[0x0][0x248] ;  /* 0x0000920000057ab9 */ /* 0x000fe20000000800 */
[----:B------:R-:W-:Y:S01]  /*9ea0*/  VIADD R20, R6, 0x7e ;  /* 0x0000007e06147836 */ /* 0x000fe20000000000 */
[----:B0-----:R-:W-:Y:S01]  /*9eb0*/  LEA.HI.X.SX32 R13, R5, R4, 0x1, P1 ;  /* 0x00000004050d7211 */ /* 0x001fe200008f0eff */
[C---:B------:R-:W-:Y:S01]  /*9ec0*/  VIADD R5, R7.reuse, UR6 ;  /* 0x0000000607057c36 */ /* 0x040fe20008000000 */
[----:B------:R-:W-:-:S02]  /*9ed0*/  LEA R16, P6, R7, R3, 0x1 ;  /* 0x0000000307107211 */ /* 0x000fc400078c08ff */
[-C--:B------:R-:W-:Y:S01]  /*9ee0*/  LEA R14, P1, R2, R3.reuse, 0x1 ;  /* 0x00000003020e7211 */ /* 0x080fe200078208ff */
[----:B------:R-:W-:Y:S01]  /*9ef0*/  VIADD R8, R5, UR4 ;  /* 0x0000000405087c36 */ /* 0x000fe20008000000 */
[-C--:B------:R-:W-:Y:S01]  /*9f00*/  LEA.HI.X.SX32 R17, R7, R4.reuse, 0x1, P6 ;  /* 0x0000000407117211 */ /* 0x080fe200030f0eff */
[----:B------:R-:W-:Y:S01]  /*9f10*/  VIADD R0, R6, 0x7f ;  /* 0x0000007f06007836 */ /* 0x000fe20000000000 */
[CC--:B------:R-:W-:Y:S01]  /*9f20*/  LEA R6, P6, R5.reuse, R3.reuse, 0x1 ;  /* 0x0000000305067211 */ /* 0x0c0fe200078c08ff */
[----:B------:R-:W-:Y:S01]  /*9f30*/  VIADD R19, R8, UR5 ;  /* 0x0000000508137c36 */ /* 0x000fe20008000000 */
[-C--:B------:R-:W-:Y:S01]  /*9f40*/  LEA.HI.X.SX32 R15, R2, R4.reuse, 0x1, P1 ;  /* 0x00000004020f7211 */ /* 0x080fe200008f0eff */
[----:B------:R-:W-:Y:S01]  /*9f50*/  ULDC UR4, c[0x0][0x22c] ;  /* 0x00008b0000047ab9 */ /* 0x000fe20000000800 */
[----:B------:R-:W-:Y:S02]  /*9f60*/  LEA R2, P1, R8, R3, 0x1 ;  /* 0x0000000308027211 */ /* 0x000fe400078208ff */
[----:B------:R-:W-:-:S02]  /*9f70*/  LEA.HI.X.SX32 R7, R5, R4, 0x1, P6 ;  /* 0x0000000405077211 */ /* 0x000fc400030f0eff */
[----:B------:R-:W-:Y:S02]  /*9f80*/  LEA R18, P6, R19, R3, 0x1 ;  /* 0x0000000313127211 */ /* 0x000fe400078c08ff */
[-C--:B------:R-:W-:Y:S02]  /*9f90*/  LEA.HI.X.SX32 R3, R8, R4.reuse, 0x1, P1 ;  /* 0x0000000408037211 */ /* 0x080fe400008f0eff */
[----:B------:R-:W-:Y:S02]  /*9fa0*/  ISETP.LT.AND P1, PT, R20, UR7, !P0 ;  /* 0x0000000714007c0c */ /* 0x000fe4000c721270 */
[----:B------:R-:W-:Y:S02]  /*9fb0*/  ISETP.LT.AND P0, PT, R0, UR4, !P0 ;  /* 0x0000000400007c0c */ /* 0x000fe4000c701270 */
[----:B------:R-:W-:Y:S02]  /*9fc0*/  PRMT R0, R9, 0x7632, R0 ;  /* 0x0000763209007816 */ /* 0x000fe40000000000 */
[----:B------:R-:W-:-:S02]  /*9fd0*/  LEA.HI.X.SX32 R19, R19, R4, 0x1, P6 ;  /* 0x0000000413137211 */ /* 0x000fc400030f0eff */
[----:B------:R-:W-:Y:S01]  /*9fe0*/  PRMT R4, R10, 0x7632, R4 ;  /* 0x000076320a047816 */ /* 0x000fe20000000004 */
[----:B------:R0:W-:Y:S04]  /*9ff0*/  @P5 STG.E.U16 desc[UR14][R12.64], R9 ;  /* 0x000000090c005986 */ /* 0x0001e8000c10150e */
[----:B------:R0:W-:Y:S04]  /*a000*/  @P4 STG.E.U16 desc[UR14][R14.64], R0 ;  /* 0x000000000e004986 */ /* 0x0001e8000c10150e */
[----:B------:R0:W-:Y:S04]  /*a010*/  @P3 STG.E.U16 desc[UR14][R16.64], R10 ;  /* 0x0000000a10003986 */ /* 0x0001e8000c10150e */
[----:B------:R0:W-:Y:S04]  /*a020*/  @P2 STG.E.U16 desc[UR14][R6.64], R4 ;  /* 0x0000000406002986 */ /* 0x0001e8000c10150e */
[----:B------:R0:W-:Y:S01]  /*a030*/  @P1 STG.E.U16 desc[UR14][R2.64], R11 ;  /* 0x0000000b02001986 */ /* 0x0001e2000c10150e */
[----:B------:R-:W-:Y:S05]  /*a040*/  @!P0 EXIT ;  /* 0x000000000000894d */ /* 0x000fea0003800000 */
[----:B0-----:R-:W-:-:S05]  /*a050*/  PRMT R9, R11, 0x7632, R9 ;  /* 0x000076320b097816 */ /* 0x001fca0000000009 */
[----:B------:R-:W-:Y:S01]  /*a060*/  STG.E.U16 desc[UR14][R18.64], R9 ;  /* 0x0000000912007986 */ /* 0x000fe2000c10150e */
[----:B------:R-:W-:Y:S05]  /*a070*/  EXIT ;  /* 0x000000000000794d */ /* 0x000fea0003800000 */
.L_x_2:
[----:B------:R-:W-:-:S00]  /*a080*/  BRA `(.L_x_2) ;  /* 0xfffffffc00fc7947 */ /* 0x000fc0000383ffff */
[----:B------:R-:W-:-:S00]  /*a090*/  NOP ;  /* 0x0000000000007918 */ /* 0x000fc00000000000 */
        /* <DEDUP_REMOVED lines=14> */
.L_x_3:


//--------------------- .nv.shared.matmul_kernel  --------------------------
	.section	.nv.shared.matmul_kernel,"aw",@nobits
	.sectionflags	@""
	.align	16
	.zero		1024


//--------------------- .nv.shared.reserved.0     --------------------------
	.section	.nv.shared.reserved.0,"aw",@nobits
	.weak		__nv_reservedSMEM_offset_0_alias
	.size		__nv_reservedSMEM_offset_0_alias, 0, 0
	.other		__nv_reservedSMEM_offset_0_alias,@"STO_CUDA_RESERVED_SHARED STV_DEFAULT"
__nv_reservedSMEM_offset_0_alias:
	.zero		0


//--------------------- .nv.constant0.matmul_kernel --------------------------
	.section	.nv.constant0.matmul_kernel,"a",@progbits
	.sectionflags	@""
	.align	4
.nv.constant0.matmul_kernel:
	.zero		608


//--------------------- SYMBOLS --------------------------

	.type		.nv.reservedSmem.offset0,@object
	.size		.nv.reservedSmem.offset0,0x4
